	.target	sm_90a

	.elftype	@"ET_EXEC"


//--------------------- .note.nv.tkinfo           --------------------------
	.section	.note.nv.tkinfo,"",@"SHT_NOTE"
	.sectionflags	@"SHF_NOTE_NV_TKINFO"
	.tkinfo
        /*0018*/ 	.word	0x00000002
        /*0030*/ 	.string	""
        /*0030*/ 	.string	"ptxas"
        /*0030*/ 	.string	"Cuda compilation tools, release 13.0, V13.0.88"
        /*0030*/ 	.string	"Build cuda_13.0.r13.0/compiler.36424714_0"
        /*0030*/ 	.string	"-arch sm_90a -m 64 "



//--------------------- .note.nv.cuinfo           --------------------------
	.section	.note.nv.cuinfo,"",@"SHT_NOTE"
	.sectionflags	@"SHF_NOTE_NV_CUINFO"
        /*0018*/ 	.short	0x0002
        /*001a*/ 	.short	0x005a
        /*001c*/ 	.short	0x0082
	.zero		2


//--------------------- .nv.info                  --------------------------
	.section	.nv.info,"",@"SHT_CUDA_INFO"
	.align	4


	//----- nvinfo : EIATTR_REGCOUNT
	.align		4
        /*0000*/ 	.byte	0x04, 0x2f
        /*0002*/ 	.short	(.L_12 - .L_11)
	.align		4
.L_11:
        /*0004*/ 	.word	index@(_ZN7cutlass13device_kernelINS_4gemm6kernel13GemmUniversalIN4cute5tupleIJiiiiEEENS1_10collective13CollectiveMmaINS1_37MainloopSm90TmaGmmaWarpSpecializedFP8ILi5ENS5_IJNS4_1CILi1EEENSA_ILi2EEESB_EEENS1_32KernelTmaWarpSpecializedPingpongEEENS5_IJNSA_ILi64EEENSA_ILi256EEENSA_ILi128EEEEEENS_12float_e4m3_tENS5_IJlSB_lEEESK_SL_NS4_8TiledMMAINS4_8MMA_AtomIJNS4_4SM904GMMA31MMA_64x256x32_F32E4M3E4M3_SS_TNILNSP_7ScaleInE1ELSR_1EEEEEENS4_6LayoutINS5_IJSB_SB_SB_EEENS5_IJNSA_ILi0EEESW_SW_EEEEENS5_IJNS4_10UnderscoreESZ_SZ_EEEEENS4_23SM90_TMA_LOAD_MULTICASTENS4_14ComposedLayoutINS4_7SwizzleILi3ELi4ELi3EEENS4_18smem_ptr_flag_bitsILi8EEENSU_INS5_IJNSA_ILi8EEESI_EEENS5_IJSI_SB_EEEEEEEvNS4_8identityENS4_13SM90_TMA_LOADES1C_vS1D_EENS_8epilogue10collective6detail29Sm90TmaWarpSpecializedAdapterINS1H_15DefaultEpilogueISK_SL_SL_NS1G_6thread17LinearCombinationISK_Li1EffLNS1L_9ScaleType4KindE0ELNS_15FloatRoundStyleE2ESK_EENS1_15EpilogueDefaultEEEEEvvEEEEvNT_6ParamsE)
        /*0008*/ 	.word	0x000000a8


	//----- nvinfo : EIATTR_FRAME_SIZE
	.align		4
.L_12:
        /*000c*/ 	.byte	0x04, 0x11
        /*000e*/ 	.short	(.L_14 - .L_13)
	.align		4
.L_13:
        /*0010*/ 	.word	index@(_ZN7cutlass13device_kernelINS_4gemm6kernel13GemmUniversalIN4cute5tupleIJiiiiEEENS1_10collective13CollectiveMmaINS1_37MainloopSm90TmaGmmaWarpSpecializedFP8ILi5ENS5_IJNS4_1CILi1EEENSA_ILi2EEESB_EEENS1_32KernelTmaWarpSpecializedPingpongEEENS5_IJNSA_ILi64EEENSA_ILi256EEENSA_ILi128EEEEEENS_12float_e4m3_tENS5_IJlSB_lEEESK_SL_NS4_8TiledMMAINS4_8MMA_AtomIJNS4_4SM904GMMA31MMA_64x256x32_F32E4M3E4M3_SS_TNILNSP_7ScaleInE1ELSR_1EEEEEENS4_6LayoutINS5_IJSB_SB_SB_EEENS5_IJNSA_ILi0EEESW_SW_EEEEENS5_IJNS4_10UnderscoreESZ_SZ_EEEEENS4_23SM90_TMA_LOAD_MULTICASTENS4_14ComposedLayoutINS4_7SwizzleILi3ELi4ELi3EEENS4_18smem_ptr_flag_bitsILi8EEENSU_INS5_IJNSA_ILi8EEESI_EEENS5_IJSI_SB_EEEEEEEvNS4_8identityENS4_13SM90_TMA_LOADES1C_vS1D_EENS_8epilogue10collective6detail29Sm90TmaWarpSpecializedAdapterINS1H_15DefaultEpilogueISK_SL_SL_NS1G_6thread17LinearCombinationISK_Li1EffLNS1L_9ScaleType4KindE0ELNS_15FloatRoundStyleE2ESK_EENS1_15EpilogueDefaultEEEEEvvEEEEvNT_6ParamsE)
        /*0014*/ 	.word	0x00000110


	//----- nvinfo : EIATTR_MIN_STACK_SIZE
	.align		4
.L_14:
        /*0018*/ 	.byte	0x04, 0x12
        /*001a*/ 	.short	(.L_16 - .L_15)
	.align		4
.L_15:
        /*001c*/ 	.word	index@(_ZN7cutlass13device_kernelINS_4gemm6kernel13GemmUniversalIN4cute5tupleIJiiiiEEENS1_10collective13CollectiveMmaINS1_37MainloopSm90TmaGmmaWarpSpecializedFP8ILi5ENS5_IJNS4_1CILi1EEENSA_ILi2EEESB_EEENS1_32KernelTmaWarpSpecializedPingpongEEENS5_IJNSA_ILi64EEENSA_ILi256EEENSA_ILi128EEEEEENS_12float_e4m3_tENS5_IJlSB_lEEESK_SL_NS4_8TiledMMAINS4_8MMA_AtomIJNS4_4SM904GMMA31MMA_64x256x32_F32E4M3E4M3_SS_TNILNSP_7ScaleInE1ELSR_1EEEEEENS4_6LayoutINS5_IJSB_SB_SB_EEENS5_IJNSA_ILi0EEESW_SW_EEEEENS5_IJNS4_10UnderscoreESZ_SZ_EEEEENS4_23SM90_TMA_LOAD_MULTICASTENS4_14ComposedLayoutINS4_7SwizzleILi3ELi4ELi3EEENS4_18smem_ptr_flag_bitsILi8EEENSU_INS5_IJNSA_ILi8EEESI_EEENS5_IJSI_SB_EEEEEEEvNS4_8identityENS4_13SM90_TMA_LOADES1C_vS1D_EENS_8epilogue10collective6detail29Sm90TmaWarpSpecializedAdapterINS1H_15DefaultEpilogueISK_SL_SL_NS1G_6thread17LinearCombinationISK_Li1EffLNS1L_9ScaleType4KindE0ELNS_15FloatRoundStyleE2ESK_EENS1_15EpilogueDefaultEEEEEvvEEEEvNT_6ParamsE)
        /*0020*/ 	.word	0x00000110
.L_16:


//--------------------- .nv.compat                --------------------------
	.section	.nv.compat,"",@"SHT_CUDA_COMPAT_INFO"
	.align	4
        /*0000*/ 	.byte	0x02, 0x09, 0x01, 0x00, 0x02, 0x02, 0x04, 0x00, 0x02, 0x05, 0x05, 0x00, 0x03, 0x07, 0x01, 0x01
        /*0010*/ 	.byte	0x02, 0x03, 0x01, 0x00, 0x02, 0x06, 0x01, 0x00, 0x04, 0x0b, 0x08, 0x00, 0x00, 0x00, 0x00, 0x00
        /*0020*/ 	.byte	0x00, 0x00, 0x00, 0x00


//--------------------- .nv.info._ZN7cutlass13device_kernelINS_4gemm6kernel13GemmUniversalIN4cute5tupleIJiiiiEEENS1_10collective13CollectiveMmaINS1_37MainloopSm90TmaGmmaWarpSpecializedFP8ILi5ENS5_IJNS4_1CILi1EEENSA_ILi2EEESB_EEENS1_32KernelTmaWarpSpecializedPingpongEEENS5_IJNSA_ILi64EEENSA_ILi256EEENSA_ILi128EEEEEENS_12float_e4m3_tENS5_IJlSB_lEEESK_SL_NS4_8TiledMMAINS4_8MMA_AtomIJNS4_4SM904GMMA31MMA_64x256x32_F32E4M3E4M3_SS_TNILNSP_7ScaleInE1ELSR_1EEEEEENS4_6LayoutINS5_IJSB_SB_SB_EEENS5_IJNSA_ILi0EEESW_SW_EEEEENS5_IJNS4_10UnderscoreESZ_SZ_EEEEENS4_23SM90_TMA_LOAD_MULTICASTENS4_14ComposedLayoutINS4_7SwizzleILi3ELi4ELi3EEENS4_18smem_ptr_flag_bitsILi8EEENSU_INS5_IJNSA_ILi8EEESI_EEENS5_IJSI_SB_EEEEEEEvNS4_8identityENS4_13SM90_TMA_LOADES1C_vS1D_EENS_8epilogue10collective6detail29Sm90TmaWarpSpecializedAdapterINS1H_15DefaultEpilogueISK_SL_SL_NS1G_6thread17LinearCombinationISK_Li1EffLNS1L_9ScaleType4KindE0ELNS_15FloatRoundStyleE2ESK_EENS1_15EpilogueDefaultEEEEEvvEEEEvNT_6ParamsE --------------------------
	.section	.nv.info._ZN7cutlass13device_kernelINS_4gemm6kernel13GemmUniversalIN4cute5tupleIJiiiiEEENS1_10collective13CollectiveMmaINS1_37MainloopSm90TmaGmmaWarpSpecializedFP8ILi5ENS5_IJNS4_1CILi1EEENSA_ILi2EEESB_EEENS1_32KernelTmaWarpSpecializedPingpongEEENS5_IJNSA_ILi64EEENSA_ILi256EEENSA_ILi128EEEEEENS_12float_e4m3_tENS5_IJlSB_lEEESK_SL_NS4_8TiledMMAINS4_8MMA_AtomIJNS4_4SM904GMMA31MMA_64x256x32_F32E4M3E4M3_SS_TNILNSP_7ScaleInE1ELSR_1EEEEEENS4_6LayoutINS5_IJSB_SB_SB_EEENS5_IJNSA_ILi0EEESW_SW_EEEEENS5_IJNS4_10UnderscoreESZ_SZ_EEEEENS4_23SM90_TMA_LOAD_MULTICASTENS4_14ComposedLayoutINS4_7SwizzleILi3ELi4ELi3EEENS4_18smem_ptr_flag_bitsILi8EEENSU_INS5_IJNSA_ILi8EEESI_EEENS5_IJSI_SB_EEEEEEEvNS4_8identityENS4_13SM90_TMA_LOADES1C_vS1D_EENS_8epilogue10collective6detail29Sm90TmaWarpSpecializedAdapterINS1H_15DefaultEpilogueISK_SL_SL_NS1G_6thread17LinearCombinationISK_Li1EffLNS1L_9ScaleType4KindE0ELNS_15FloatRoundStyleE2ESK_EENS1_15EpilogueDefaultEEEEEvvEEEEvNT_6ParamsE,"",@"SHT_CUDA_INFO"
	.sectionflags	@""
	.align	4


	//----- nvinfo : EIATTR_CUDA_API_VERSION
	.align		4
        /*0000*/ 	.byte	0x04, 0x37
        /*0002*/ 	.short	(.L_18 - .L_17)
.L_17:
        /*0004*/ 	.word	0x00000082


	//----- nvinfo : EIATTR_KPARAM_INFO
	.align		4
.L_18:
        /*0008*/ 	.byte	0x04, 0x17
        /*000a*/ 	.short	(.L_20 - .L_19)
.L_19:
        /*000c*/ 	.word	0x00000000
        /*0010*/ 	.short	0x0000
        /*0012*/ 	.short	0x0070
        /*0014*/ 	.byte	0x00, 0xf0, 0x01, 0x10


	//----- nvinfo : EIATTR_SPARSE_MMA_MASK
	.align		4
.L_20:
        /*0018*/ 	.byte	0x03, 0x50
        /*001a*/ 	.short	0x0000


	//----- nvinfo : EIATTR_MAXREG_COUNT
	.align		4
        /*001c*/ 	.byte	0x03, 0x1b
        /*001e*/ 	.short	0x00a8


	//----- nvinfo : EIATTR_NUM_BARRIERS
	.align		4
        /*0020*/ 	.byte	0x02, 0x4c
        /*0022*/ 	.byte	0x01
	.zero		1


	//----- nvinfo : EIATTR_ANNOTATIONS
	.align		4
        /*0024*/ 	.byte	0x04, 0x55
        /*0026*/ 	.short	(.L_22 - .L_21)


	//   ....[0]....
.L_21:
        /*0028*/ 	.word	0x00000001
        /*002c*/ 	.byte	0xe0, 0x06, 0x00, 0x00, 0x01, 0x00, 0x00, 0x00, 0xe0, 0x0d, 0x00, 0x00, 0x01, 0x00, 0x00, 0x00
        /* <DEDUP_REMOVED lines=206> */
        /*0d1c*/ 	.byte	0xc0, 0x03, 0x01, 0x00, 0x01, 0x00, 0x00, 0x00, 0x10, 0x04, 0x01, 0x00


	//----- nvinfo : EIATTR_MERCURY_ISA_VERSION
	.align		4
.L_22:
        /*0d28*/ 	.byte	0x03, 0x5f
        /*0d2a*/ 	.short	0x0101


	//----- nvinfo : EIATTR_INT_WARP_WIDE_INSTR_OFFSETS
	.align		4
        /*0d2c*/ 	.byte	0x04, 0x31
        /*0d2e*/ 	.short	(.L_24 - .L_23)


	//   ....[0]....
.L_23:
        /*0d30*/ 	.word	0x000005a0


	//   ....[1]....
        /*0d34*/ 	.word	0x000005b0


	//   ....[2]....
        /*0d38*/ 	.word	0x000005f0


	//   ....[3]....
        /*0d3c*/ 	.word	0x00000620


	//   ....[4]....
        /*0d40*/ 	.word	0x00000630


	//   ....[5]....
        /*0d44*/ 	.word	0x00000670


	//   ....[6]....
        /*0d48*/ 	.word	0x000007a0


	//   ....[7]....
        /*0d4c*/ 	.word	0x000007d0


	//   ....[8]....
        /*0d50*/ 	.word	0x00005700


	//----- nvinfo : EIATTR_COOP_GROUP_MASK_REGIDS
	.align		4
.L_24:
        /*0d54*/ 	.byte	0x04, 0x29
        /*0d56*/ 	.short	(.L_26 - .L_25)


	//   ....[0]....
.L_25:
        /*0d58*/ 	.word	0xffffffff


	//   ....[1]....
        /*0d5c*/ 	.word	0xffffffff


	//   ....[2]....
        /*0d60*/ 	.word	0xffffffff


	//   ....[3]....
        /*0d64*/ 	.word	0xffffffff


	//   ....[4]....
        /*0d68*/ 	.word	0xffffffff


	//   ....[5]....
        /*0d6c*/ 	.word	0xffffffff


	//   ....[6]....
        /*0d70*/ 	.word	0xffffffff


	//----- nvinfo : EIATTR_COOP_GROUP_INSTR_OFFSETS
	.align		4
.L_26:
        /*0d74*/ 	.byte	0x04, 0x28
        /*0d76*/ 	.short	(.L_28 - .L_27)


	//   ....[0]....
.L_27:
        /*0d78*/ 	.word	0x00000070


	//   ....[1]....
        /*0d7c*/ 	.word	0x00000090


	//   ....[2]....
        /*0d80*/ 	.word	0x00000190


	//   ....[3]....
        /*0d84*/ 	.word	0x000003d0


	//   ....[4]....
        /*0d88*/ 	.word	0x00000420


	//   ....[5]....
        /*0d8c*/ 	.word	0x000004e0


	//   ....[6]....
        /*0d90*/ 	.word	0x00000930


	//----- nvinfo : EIATTR_REG_RECONFIG
	.align		4
.L_28:
        /*0d94*/ 	.byte	0x01, 0x54
	.zero		2


	//----- nvinfo : EIATTR_MBARRIER_INSTR_OFFSETS
	.align		4
        /*0d98*/ 	.byte	0x04, 0x39
        /*0d9a*/ 	.short	(.L_30 - .L_29)


	//   ....[0]....
.L_29:
        /*0d9c*/ 	.word	0x00000310
        /*0da0*/ 	.word	0x000000ff
        /*0da4*/ 	.word	0x00000000
        /*0da8*/ 	.short	0x0100
        /*0daa*/ 	.byte	0x07
	.zero		1


	//   ....[1]....
        /*0dac*/ 	.word	0x00000320
        /*0db0*/ 	.word	0x000000ff
        /*0db4*/ 	.word	0x00000028
        /*0db8*/ 	.short	0x0100
        /*0dba*/ 	.byte	0x07
	.zero		1


	//   ....[2]....
        /*0dbc*/ 	.word	0x00000330
        /*0dc0*/ 	.word	0x000000ff
        /*0dc4*/ 	.word	0x00000008
        /*0dc8*/ 	.short	0x0100
        /*0dca*/ 	.byte	0x07
	.zero		1


	//   ....[3]....
        /*0dcc*/ 	.word	0x00000340
        /*0dd0*/ 	.word	0x000000ff
        /*0dd4*/ 	.word	0x00000030
        /*0dd8*/ 	.short	0x0100
        /*0dda*/ 	.byte	0x07
	.zero		1


	//   ....[4]....
        /*0ddc*/ 	.word	0x00000350
        /*0de0*/ 	.word	0x000000ff
        /*0de4*/ 	.word	0x00000010
        /*0de8*/ 	.short	0x0100
        /*0dea*/ 	.byte	0x07
	.zero		1


	//   ....[5]....
        /*0dec*/ 	.word	0x00000360
        /*0df0*/ 	.word	0x000000ff
        /*0df4*/ 	.word	0x00000038
        /*0df8*/ 	.short	0x0100
        /*0dfa*/ 	.byte	0x07
	.zero		1


	//   ....[6]....
        /*0dfc*/ 	.word	0x00000370
        /*0e00*/ 	.word	0x000000ff
        /*0e04*/ 	.word	0x00000018
        /*0e08*/ 	.short	0x0100
        /*0e0a*/ 	.byte	0x07
	.zero		1


	//   ....[7]....
        /*0e0c*/ 	.word	0x00000380
        /*0e10*/ 	.word	0x000000ff
        /*0e14*/ 	.word	0x00000040
        /*0e18*/ 	.short	0x0100
        /*0e1a*/ 	.byte	0x07
	.zero		1


	//   ....[8]....
        /*0e1c*/ 	.word	0x00000390
        /*0e20*/ 	.word	0x000000ff
        /*0e24*/ 	.word	0x00000020
        /*0e28*/ 	.short	0x0100
        /*0e2a*/ 	.byte	0x07
	.zero		1


	//   ....[9]....
        /*0e2c*/ 	.word	0x000003a0
        /*0e30*/ 	.word	0x000000ff
        /*0e34*/ 	.word	0x00000048
        /*0e38*/ 	.short	0x0100
        /*0e3a*/ 	.byte	0x07
	.zero		1


	//   ....[10]....
        /*0e3c*/ 	.word	0x00000810
        /*0e40*/ 	.word	0x000000ff
        /*0e44*/ 	.word	0x00000080
        /*0e48*/ 	.short	0x0100
        /*0e4a*/ 	.byte	0x07
	.zero		1


	//   ....[11]....
        /*0e4c*/ 	.word	0x00000870
        /*0e50*/ 	.word	0x000000ff
        /*0e54*/ 	.word	0x00000088
        /*0e58*/ 	.short	0x0100
        /*0e5a*/ 	.byte	0x07
	.zero		1


	//   ....[12]....
        /*0e5c*/ 	.word	0x000008b0
        /*0e60*/ 	.word	0x000000ff
        /*0e64*/ 	.word	0x00000060
        /*0e68*/ 	.short	0x0100
        /*0e6a*/ 	.byte	0x0a
	.zero		1


	//   ....[13]....
        /*0e6c*/ 	.word	0x000008c0
        /*0e70*/ 	.word	0x000000ff
        /*0e74*/ 	.word	0x00000068
        /*0e78*/ 	.short	0x0100
        /*0e7a*/ 	.byte	0x0a
	.zero		1


	//   ....[14]....
        /*0e7c*/ 	.word	0x000008d0
        /*0e80*/ 	.word	0x000000ff
        /*0e84*/ 	.word	0x00000070
        /*0e88*/ 	.short	0x0100
        /*0e8a*/ 	.byte	0x0a
	.zero		1


	//   ....[15]....
        /*0e8c*/ 	.word	0x000008e0
        /*0e90*/ 	.word	0x000000ff
        /*0e94*/ 	.word	0x00000078
        /*0e98*/ 	.short	0x0100
        /*0e9a*/ 	.byte	0x0a
	.zero		1


	//   ....[16]....
        /*0e9c*/ 	.word	0x000017b0
        /*0ea0*/ 	.word	0x000000ff
        /*0ea4*/ 	.word	0xfffffff8
        /*0ea8*/ 	.short	0x010a
        /*0eaa*/ 	.byte	0x12
	.zero		1


	//   ....[17]....
        /*0eac*/ 	.word	0x00002180
        /*0eb0*/ 	.word	0x000000ff
        /*0eb4*/ 	.word	0x00000000
        /*0eb8*/ 	.short	0x010a
        /*0eba*/ 	.byte	0x06
	.zero		1


	//   ....[18]....
        /*0ebc*/ 	.word	0x000021c0
        /*0ec0*/ 	.word	0x000000ff
        /*0ec4*/ 	.word	0x00000000
        /*0ec8*/ 	.short	0x010a
        /*0eca*/ 	.byte	0x06
	.zero		1


	//   ....[19]....
        /*0ecc*/ 	.word	0x00003460
        /*0ed0*/ 	.word	0x000000ff
        /*0ed4*/ 	.word	0x00000000
        /*0ed8*/ 	.short	0x010a
        /*0eda*/ 	.byte	0x09
	.zero		1


	//   ....[20]....
        /*0edc*/ 	.word	0x000034a0
        /*0ee0*/ 	.word	0x000000ff
        /*0ee4*/ 	.word	0x00000000
        /*0ee8*/ 	.short	0x010a
        /*0eea*/ 	.byte	0x09
	.zero		1


	//   ....[21]....
        /*0eec*/ 	.word	0x000045e0
        /*0ef0*/ 	.word	0x000000e5
        /*0ef4*/ 	.word	0x00000000
        /*0ef8*/ 	.short	0x0101
        /*0efa*/ 	.byte	0x3f
	.zero		1


	//   ....[22]....
        /*0efc*/ 	.word	0x00005650
        /*0f00*/ 	.word	0x000000e5
        /*0f04*/ 	.word	0x00000000
        /*0f08*/ 	.short	0x0101
        /*0f0a*/ 	.byte	0x1c
	.zero		1


	//   ....[23]....
        /*0f0c*/ 	.word	0x000057c0
        /*0f10*/ 	.word	0x00000018
        /*0f14*/ 	.word	0x00000000
        /*0f18*/ 	.short	0x0101
        /*0f1a*/ 	.byte	0x3f
	.zero		1


	//   ....[24]....
        /*0f1c*/ 	.word	0x00005880
        /*0f20*/ 	.word	0x000000ff
        /*0f24*/ 	.word	0x00000008
        /*0f28*/ 	.short	0x010a
        /*0f2a*/ 	.byte	0x12
	.zero		1


	//   ....[25]....
        /*0f2c*/ 	.word	0x0000ea50
        /*0f30*/ 	.word	0x00000003
        /*0f34*/ 	.word	0x00000000
        /*0f38*/ 	.short	0x0101
        /*0f3a*/ 	.byte	0x1c
	.zero		1


	//   ....[26]....
        /*0f3c*/ 	.word	0x0000f490
        /*0f40*/ 	.word	0x0000000b
        /*0f44*/ 	.word	0x00000028
        /*0f48*/ 	.short	0x010a
        /*0f4a*/ 	.byte	0x3f
	.zero		1


	//   ....[27]....
        /*0f4c*/ 	.word	0x0000f860
        /*0f50*/ 	.word	0x00000005
        /*0f54*/ 	.word	0x00000088
        /*0f58*/ 	.short	0x0101
        /*0f5a*/ 	.byte	0x3f
	.zero		1


	//   ....[28]....
        /*0f5c*/ 	.word	0x00010070
        /*0f60*/ 	.word	0x00000007
        /*0f64*/ 	.word	0x00000000
        /*0f68*/ 	.short	0x010a
        /*0f6a*/ 	.byte	0x3f
	.zero		1


	//   ....[29]....
        /*0f6c*/ 	.word	0x000100f0
        /*0f70*/ 	.word	0x00000008
        /*0f74*/ 	.word	0x00000000
        /*0f78*/ 	.short	0x010a
        /*0f7a*/ 	.byte	0x3f
	.zero		1


	//   ....[30]....
        /*0f7c*/ 	.word	0x00010180
        /*0f80*/ 	.word	0x00000009
        /*0f84*/ 	.word	0x00000000
        /*0f88*/ 	.short	0x010a
        /*0f8a*/ 	.byte	0x3f
	.zero		1


	//   ....[31]....
        /*0f8c*/ 	.word	0x00010210
        /*0f90*/ 	.word	0x00000006
        /*0f94*/ 	.word	0x00000000
        /*0f98*/ 	.short	0x010a
        /*0f9a*/ 	.byte	0x3f
	.zero		1


	//   ....[32]....
        /*0f9c*/ 	.word	0x000102a0
        /*0fa0*/ 	.word	0x00000003
        /*0fa4*/ 	.word	0x00000000
        /*0fa8*/ 	.short	0x010a
        /*0faa*/ 	.byte	0x3f
	.zero		1


	//   ....[33]....
        /*0fac*/ 	.word	0x00010310
        /*0fb0*/ 	.word	0x00000003
        /*0fb4*/ 	.word	0xfffffff8
        /*0fb8*/ 	.short	0x010a
        /*0fba*/ 	.byte	0x3f
	.zero		1


	//   ....[34]....
        /*0fbc*/ 	.word	0x00010370
        /*0fc0*/ 	.word	0x00000003
        /*0fc4*/ 	.word	0x00000000
        /*0fc8*/ 	.short	0x010a
        /*0fca*/ 	.byte	0x3f
	.zero		1


	//   ....[35]....
        /*0fcc*/ 	.word	0x000103e0
        /*0fd0*/ 	.word	0x00000000
        /*0fd4*/ 	.word	0x00000000
        /*0fd8*/ 	.short	0x010a
        /*0fda*/ 	.byte	0x3f
	.zero		1


	//   ....[36]....
        /*0fdc*/ 	.word	0x00010450
        /*0fe0*/ 	.word	0x00000019
        /*0fe4*/ 	.word	0x00000008
        /*0fe8*/ 	.short	0x010a
        /*0fea*/ 	.byte	0x3f
	.zero		1


	//   ....[37]....
        /*0fec*/ 	.word	0x00010520
        /*0ff0*/ 	.word	0x0000000b
        /*0ff4*/ 	.word	0x00000028
        /*0ff8*/ 	.short	0x010a
        /*0ffa*/ 	.byte	0x3f
	.zero		1


	//   ....[38]....
        /*0ffc*/ 	.word	0x00010600
        /*1000*/ 	.word	0x00000007
        /*1004*/ 	.word	0x00000000
        /*1008*/ 	.short	0x010a
        /*100a*/ 	.byte	0x3f
	.zero		1


	//   ....[39]....
        /*100c*/ 	.word	0x00010650
        /*1010*/ 	.word	0x00000008
        /*1014*/ 	.word	0x00000000
        /*1018*/ 	.short	0x010a
        /*101a*/ 	.byte	0x3f
	.zero		1


	//   ....[40]....
        /*101c*/ 	.word	0x000106a0
        /*1020*/ 	.word	0x00000009
        /*1024*/ 	.word	0x00000000
        /*1028*/ 	.short	0x010a
        /*102a*/ 	.byte	0x3f
	.zero		1


	//   ....[41]....
        /*102c*/ 	.word	0x000106f0
        /*1030*/ 	.word	0x00000006
        /*1034*/ 	.word	0x00000000
        /*1038*/ 	.short	0x010a
        /*103a*/ 	.byte	0x3f
	.zero		1


	//----- nvinfo : EIATTR_NUM_MBARRIERS
	.align		4
.L_30:
        /*103c*/ 	.byte	0x03, 0x38
        /*103e*/ 	.short	0x0010


	//----- nvinfo : EIATTR_EXIT_INSTR_OFFSETS
	.align		4
        /*1040*/ 	.byte	0x04, 0x1c
        /*1042*/ 	.short	(.L_32 - .L_31)


	//   ....[0]....
.L_31:
        /*1044*/ 	.word	0x000014c0


	//   ....[1]....
        /*1048*/ 	.word	0x00001520


	//   ....[2]....
        /*104c*/ 	.word	0x0000f160


	//   ....[3]....
        /*1050*/ 	.word	0x0000f190


	//   ....[4]....
        /*1054*/ 	.word	0x000102f0


	//----- nvinfo : EIATTR_MAX_THREADS
	.align		4
.L_32:
        /*1058*/ 	.byte	0x04, 0x05
        /*105a*/ 	.short	(.L_34 - .L_33)
.L_33:
        /*105c*/ 	.word	0x00000180
        /*1060*/ 	.word	0x00000001
        /*1064*/ 	.word	0x00000001


	//----- nvinfo : EIATTR_CRS_STACK_SIZE
	.align		4
.L_34:
        /*1068*/ 	.byte	0x04, 0x1e
        /*106a*/ 	.short	(.L_36 - .L_35)
.L_35:
        /*106c*/ 	.word	0x00000000


	//----- nvinfo : EIATTR_CBANK_PARAM_SIZE
	.align		4
.L_36:
        /*1070*/ 	.byte	0x03, 0x19
        /*1072*/ 	.short	0x0470


	//----- nvinfo : EIATTR_PARAM_CBANK
	.align		4
        /*1074*/ 	.byte	0x04, 0x0a
        /*1076*/ 	.short	(.L_38 - .L_37)
	.align		4
.L_37:
        /*1078*/ 	.word	index@(.nv.constant0._ZN7cutlass13device_kernelINS_4gemm6kernel13GemmUniversalIN4cute5tupleIJiiiiEEENS1_10collective13CollectiveMmaINS1_37MainloopSm90TmaGmmaWarpSpecializedFP8ILi5ENS5_IJNS4_1CILi1EEENSA_ILi2EEESB_EEENS1_32KernelTmaWarpSpecializedPingpongEEENS5_IJNSA_ILi64EEENSA_ILi256EEENSA_ILi128EEEEEENS_12float_e4m3_tENS5_IJlSB_lEEESK_SL_NS4_8TiledMMAINS4_8MMA_AtomIJNS4_4SM904GMMA31MMA_64x256x32_F32E4M3E4M3_SS_TNILNSP_7ScaleInE1ELSR_1EEEEEENS4_6LayoutINS5_IJSB_SB_SB_EEENS5_IJNSA_ILi0EEESW_SW_EEEEENS5_IJNS4_10UnderscoreESZ_SZ_EEEEENS4_23SM90_TMA_LOAD_MULTICASTENS4_14ComposedLayoutINS4_7SwizzleILi3ELi4ELi3EEENS4_18smem_ptr_flag_bitsILi8EEENSU_INS5_IJNSA_ILi8EEESI_EEENS5_IJSI_SB_EEEEEEEvNS4_8identityENS4_13SM90_TMA_LOADES1C_vS1D_EENS_8epilogue10collective6detail29Sm90TmaWarpSpecializedAdapterINS1H_15DefaultEpilogueISK_SL_SL_NS1G_6thread17LinearCombinationISK_Li1EffLNS1L_9ScaleType4KindE0ELNS_15FloatRoundStyleE2ESK_EENS1_15EpilogueDefaultEEEEEvvEEEEvNT_6ParamsE)
        /*107c*/ 	.short	0x0210
        /*107e*/ 	.short	0x0470


	//----- nvinfo : EIATTR_SW_WAR
	.align		4
.L_38:
        /*1080*/ 	.byte	0x04, 0x36
        /*1082*/ 	.short	(.L_40 - .L_39)
.L_39:
        /*1084*/ 	.word	0x00000008
.L_40:


//--------------------- .nv.callgraph             --------------------------
	.section	.nv.callgraph,"",@"SHT_CUDA_CALLGRAPH"
	.align	4
	.sectionentsize	8
	.align		4
        /*0000*/ 	.word	0x00000000
	.align		4
        /*0004*/ 	.word	0xffffffff
	.align		4
        /*0008*/ 	.word	0x00000000
	.align		4
        /*000c*/ 	.word	0xfffffffe
	.align		4
        /*0010*/ 	.word	0x00000000
	.align		4
        /*0014*/ 	.word	0xfffffffd
	.align		4
        /*0018*/ 	.word	0x00000000
	.align		4
        /*001c*/ 	.word	0xfffffffc


//--------------------- .nv.constant4             --------------------------
	.section	.nv.constant4,"a",@progbits
	.align	8
	.align		8
.nv.constant4:
        /*0000*/ 	.dword	_ZN40_INTERNAL_a008cb4a_4_k_cu_0abd38da_227374cuda3std3__45__cpo5beginE
	.align		8
        /*0008*/ 	.dword	_ZN40_INTERNAL_a008cb4a_4_k_cu_0abd38da_227374cuda3std3__45__cpo3endE
	.align		8
        /*0010*/ 	.dword	_ZN40_INTERNAL_a008cb4a_4_k_cu_0abd38da_227374cuda3std3__45__cpo6cbeginE
	.align		8
        /*0018*/ 	.dword	_ZN40_INTERNAL_a008cb4a_4_k_cu_0abd38da_227374cuda3std3__45__cpo4cendE
	.align		8
        /*0020*/ 	.dword	_ZN40_INTERNAL_a008cb4a_4_k_cu_0abd38da_227374cuda3std3__442_GLOBAL__N__a008cb4a_4_k_cu_0abd38da_227376ignoreE
	.align		8
        /*0028*/ 	.dword	_ZN40_INTERNAL_a008cb4a_4_k_cu_0abd38da_227374cuda3std3__419piecewise_constructE
	.align		8
        /*0030*/ 	.dword	_ZN40_INTERNAL_a008cb4a_4_k_cu_0abd38da_227374cuda3std3__48in_placeE
	.align		8
        /*0038*/ 	.dword	_ZN40_INTERNAL_a008cb4a_4_k_cu_0abd38da_227374cuda3std6ranges3__45__cpo4swapE
	.align		8
        /*0040*/ 	.dword	_ZN40_INTERNAL_a008cb4a_4_k_cu_0abd38da_227374cuda3std6ranges3__45__cpo9iter_moveE
	.align		8
        /*0048*/ 	.dword	_ZN40_INTERNAL_a008cb4a_4_k_cu_0abd38da_227374cute7productE
	.align		8
        /*0050*/ 	.dword	_ZN40_INTERNAL_a008cb4a_4_k_cu_0abd38da_227374cute1_E


//--------------------- .text._ZN7cutlass13device_kernelINS_4gemm6kernel13GemmUniversalIN4cute5tupleIJiiiiEEENS1_10collective13CollectiveMmaINS1_37MainloopSm90TmaGmmaWarpSpecializedFP8ILi5ENS5_IJNS4_1CILi1EEENSA_ILi2EEESB_EEENS1_32KernelTmaWarpSpecializedPingpongEEENS5_IJNSA_ILi64EEENSA_ILi256EEENSA_ILi128EEEEEENS_12float_e4m3_tENS5_IJlSB_lEEESK_SL_NS4_8TiledMMAINS4_8MMA_AtomIJNS4_4SM904GMMA31MMA_64x256x32_F32E4M3E4M3_SS_TNILNSP_7ScaleInE1ELSR_1EEEEEENS4_6LayoutINS5_IJSB_SB_SB_EEENS5_IJNSA_ILi0EEESW_SW_EEEEENS5_IJNS4_10UnderscoreESZ_SZ_EEEEENS4_23SM90_TMA_LOAD_MULTICASTENS4_14ComposedLayoutINS4_7SwizzleILi3ELi4ELi3EEENS4_18smem_ptr_flag_bitsILi8EEENSU_INS5_IJNSA_ILi8EEESI_EEENS5_IJSI_SB_EEEEEEEvNS4_8identityENS4_13SM90_TMA_LOADES1C_vS1D_EENS_8epilogue10collective6detail29Sm90TmaWarpSpecializedAdapterINS1H_15DefaultEpilogueISK_SL_SL_NS1G_6thread17LinearCombinationISK_Li1EffLNS1L_9ScaleType4KindE0ELNS_15FloatRoundStyleE2ESK_EENS1_15EpilogueDefaultEEEEEvvEEEEvNT_6ParamsE --------------------------
	.section	.text._ZN7cutlass13device_kernelINS_4gemm6kernel13GemmUniversalIN4cute5tupleIJiiiiEEENS1_10collective13CollectiveMmaINS1_37MainloopSm90TmaGmmaWarpSpecializedFP8ILi5ENS5_IJNS4_1CILi1EEENSA_ILi2EEESB_EEENS1_32KernelTmaWarpSpecializedPingpongEEENS5_IJNSA_ILi64EEENSA_ILi256EEENSA_ILi128EEEEEENS_12float_e4m3_tENS5_IJlSB_lEEESK_SL_NS4_8TiledMMAINS4_8MMA_AtomIJNS4_4SM904GMMA31MMA_64x256x32_F32E4M3E4M3_SS_TNILNSP_7ScaleInE1ELSR_1EEEEEENS4_6LayoutINS5_IJSB_SB_SB_EEENS5_IJNSA_ILi0EEESW_SW_EEEEENS5_IJNS4_10UnderscoreESZ_SZ_EEEEENS4_23SM90_TMA_LOAD_MULTICASTENS4_14ComposedLayoutINS4_7SwizzleILi3ELi4ELi3EEENS4_18smem_ptr_flag_bitsILi8EEENSU_INS5_IJNSA_ILi8EEESI_EEENS5_IJSI_SB_EEEEEEEvNS4_8identityENS4_13SM90_TMA_LOADES1C_vS1D_EENS_8epilogue10collective6detail29Sm90TmaWarpSpecializedAdapterINS1H_15DefaultEpilogueISK_SL_SL_NS1G_6thread17LinearCombinationISK_Li1EffLNS1L_9ScaleType4KindE0ELNS_15FloatRoundStyleE2ESK_EENS1_15EpilogueDefaultEEEEEvvEEEEvNT_6ParamsE,"ax",@progbits
	.align	128
.text._ZN7cutlass13device_kernelINS_4gemm6kernel13GemmUniversalIN4cute5tupleIJiiiiEEENS1_10collective13CollectiveMmaINS1_37MainloopSm90TmaGmmaWarpSpecializedFP8ILi5ENS5_IJNS4_1CILi1EEENSA_ILi2EEESB_EEENS1_32KernelTmaWarpSpecializedPingpongEEENS5_IJNSA_ILi64EEENSA_ILi256EEENSA_ILi128EEEEEENS_12float_e4m3_tENS5_IJlSB_lEEESK_SL_NS4_8TiledMMAINS4_8MMA_AtomIJNS4_4SM904GMMA31MMA_64x256x32_F32E4M3E4M3_SS_TNILNSP_7ScaleInE1ELSR_1EEEEEENS4_6LayoutINS5_IJSB_SB_SB_EEENS5_IJNSA_ILi0EEESW_SW_EEEEENS5_IJNS4_10UnderscoreESZ_SZ_EEEEENS4_23SM90_TMA_LOAD_MULTICASTENS4_14ComposedLayoutINS4_7SwizzleILi3ELi4ELi3EEENS4_18smem_ptr_flag_bitsILi8EEENSU_INS5_IJNSA_ILi8EEESI_EEENS5_IJSI_SB_EEEEEEEvNS4_8identityENS4_13SM90_TMA_LOADES1C_vS1D_EENS_8epilogue10collective6detail29Sm90TmaWarpSpecializedAdapterINS1H_15DefaultEpilogueISK_SL_SL_NS1G_6thread17LinearCombinationISK_Li1EffLNS1L_9ScaleType4KindE0ELNS_15FloatRoundStyleE2ESK_EENS1_15EpilogueDefaultEEEEEvvEEEEvNT_6ParamsE:
        .type           _ZN7cutlass13device_kernelINS_4gemm6kernel13GemmUniversalIN4cute5tupleIJiiiiEEENS1_10collective13CollectiveMmaINS1_37MainloopSm90TmaGmmaWarpSpecializedFP8ILi5ENS5_IJNS4_1CILi1EEENSA_ILi2EEESB_EEENS1_32KernelTmaWarpSpecializedPingpongEEENS5_IJNSA_ILi64EEENSA_ILi256EEENSA_ILi128EEEEEENS_12float_e4m3_tENS5_IJlSB_lEEESK_SL_NS4_8TiledMMAINS4_8MMA_AtomIJNS4_4SM904GMMA31MMA_64x256x32_F32E4M3E4M3_SS_TNILNSP_7ScaleInE1ELSR_1EEEEEENS4_6LayoutINS5_IJSB_SB_SB_EEENS5_IJNSA_ILi0EEESW_SW_EEEEENS5_IJNS4_10UnderscoreESZ_SZ_EEEEENS4_23SM90_TMA_LOAD_MULTICASTENS4_14ComposedLayoutINS4_7SwizzleILi3ELi4ELi3EEENS4_18smem_ptr_flag_bitsILi8EEENSU_INS5_IJNSA_ILi8EEESI_EEENS5_IJSI_SB_EEEEEEEvNS4_8identityENS4_13SM90_TMA_LOADES1C_vS1D_EENS_8epilogue10collective6detail29Sm90TmaWarpSpecializedAdapterINS1H_15DefaultEpilogueISK_SL_SL_NS1G_6thread17LinearCombinationISK_Li1EffLNS1L_9ScaleType4KindE0ELNS_15FloatRoundStyleE2ESK_EENS1_15EpilogueDefaultEEEEEvvEEEEvNT_6ParamsE,@function
        .size           _ZN7cutlass13device_kernelINS_4gemm6kernel13GemmUniversalIN4cute5tupleIJiiiiEEENS1_10collective13CollectiveMmaINS1_37MainloopSm90TmaGmmaWarpSpecializedFP8ILi5ENS5_IJNS4_1CILi1EEENSA_ILi2EEESB_EEENS1_32KernelTmaWarpSpecializedPingpongEEENS5_IJNSA_ILi64EEENSA_ILi256EEENSA_ILi128EEEEEENS_12float_e4m3_tENS5_IJlSB_lEEESK_SL_NS4_8TiledMMAINS4_8MMA_AtomIJNS4_4SM904GMMA31MMA_64x256x32_F32E4M3E4M3_SS_TNILNSP_7ScaleInE1ELSR_1EEEEEENS4_6LayoutINS5_IJSB_SB_SB_EEENS5_IJNSA_ILi0EEESW_SW_EEEEENS5_IJNS4_10UnderscoreESZ_SZ_EEEEENS4_23SM90_TMA_LOAD_MULTICASTENS4_14ComposedLayoutINS4_7SwizzleILi3ELi4ELi3EEENS4_18smem_ptr_flag_bitsILi8EEENSU_INS5_IJNSA_ILi8EEESI_EEENS5_IJSI_SB_EEEEEEEvNS4_8identityENS4_13SM90_TMA_LOADES1C_vS1D_EENS_8epilogue10collective6detail29Sm90TmaWarpSpecializedAdapterINS1H_15DefaultEpilogueISK_SL_SL_NS1G_6thread17LinearCombinationISK_Li1EffLNS1L_9ScaleType4KindE0ELNS_15FloatRoundStyleE2ESK_EENS1_15EpilogueDefaultEEEEEvvEEEEvNT_6ParamsE,(.L_x_338 - _ZN7cutlass13device_kernelINS_4gemm6kernel13GemmUniversalIN4cute5tupleIJiiiiEEENS1_10collective13CollectiveMmaINS1_37MainloopSm90TmaGmmaWarpSpecializedFP8ILi5ENS5_IJNS4_1CILi1EEENSA_ILi2EEESB_EEENS1_32KernelTmaWarpSpecializedPingpongEEENS5_IJNSA_ILi64EEENSA_ILi256EEENSA_ILi128EEEEEENS_12float_e4m3_tENS5_IJlSB_lEEESK_SL_NS4_8TiledMMAINS4_8MMA_AtomIJNS4_4SM904GMMA31MMA_64x256x32_F32E4M3E4M3_SS_TNILNSP_7ScaleInE1ELSR_1EEEEEENS4_6LayoutINS5_IJSB_SB_SB_EEENS5_IJNSA_ILi0EEESW_SW_EEEEENS5_IJNS4_10UnderscoreESZ_SZ_EEEEENS4_23SM90_TMA_LOAD_MULTICASTENS4_14ComposedLayoutINS4_7SwizzleILi3ELi4ELi3EEENS4_18smem_ptr_flag_bitsILi8EEENSU_INS5_IJNSA_ILi8EEESI_EEENS5_IJSI_SB_EEEEEEEvNS4_8identityENS4_13SM90_TMA_LOADES1C_vS1D_EENS_8epilogue10collective6detail29Sm90TmaWarpSpecializedAdapterINS1H_15DefaultEpilogueISK_SL_SL_NS1G_6thread17LinearCombinationISK_Li1EffLNS1L_9ScaleType4KindE0ELNS_15FloatRoundStyleE2ESK_EENS1_15EpilogueDefaultEEEEEvvEEEEvNT_6ParamsE)
        .other          _ZN7cutlass13device_kernelINS_4gemm6kernel13GemmUniversalIN4cute5tupleIJiiiiEEENS1_10collective13CollectiveMmaINS1_37MainloopSm90TmaGmmaWarpSpecializedFP8ILi5ENS5_IJNS4_1CILi1EEENSA_ILi2EEESB_EEENS1_32KernelTmaWarpSpecializedPingpongEEENS5_IJNSA_ILi64EEENSA_ILi256EEENSA_ILi128EEEEEENS_12float_e4m3_tENS5_IJlSB_lEEESK_SL_NS4_8TiledMMAINS4_8MMA_AtomIJNS4_4SM904GMMA31MMA_64x256x32_F32E4M3E4M3_SS_TNILNSP_7ScaleInE1ELSR_1EEEEEENS4_6LayoutINS5_IJSB_SB_SB_EEENS5_IJNSA_ILi0EEESW_SW_EEEEENS5_IJNS4_10UnderscoreESZ_SZ_EEEEENS4_23SM90_TMA_LOAD_MULTICASTENS4_14ComposedLayoutINS4_7SwizzleILi3ELi4ELi3EEENS4_18smem_ptr_flag_bitsILi8EEENSU_INS5_IJNSA_ILi8EEESI_EEENS5_IJSI_SB_EEEEEEEvNS4_8identityENS4_13SM90_TMA_LOADES1C_vS1D_EENS_8epilogue10collective6detail29Sm90TmaWarpSpecializedAdapterINS1H_15DefaultEpilogueISK_SL_SL_NS1G_6thread17LinearCombinationISK_Li1EffLNS1L_9ScaleType4KindE0ELNS_15FloatRoundStyleE2ESK_EENS1_15EpilogueDefaultEEEEEvvEEEEvNT_6ParamsE,@"STO_CUDA_ENTRY STV_DEFAULT"
_ZN7cutlass13device_kernelINS_4gemm6kernel13GemmUniversalIN4cute5tupleIJiiiiEEENS1_10collective13CollectiveMmaINS1_37MainloopSm90TmaGmmaWarpSpecializedFP8ILi5ENS5_IJNS4_1CILi1EEENSA_ILi2EEESB_EEENS1_32KernelTmaWarpSpecializedPingpongEEENS5_IJNSA_ILi64EEENSA_ILi256EEENSA_ILi128EEEEEENS_12float_e4m3_tENS5_IJlSB_lEEESK_SL_NS4_8TiledMMAINS4_8MMA_AtomIJNS4_4SM904GMMA31MMA_64x256x32_F32E4M3E4M3_SS_TNILNSP_7ScaleInE1ELSR_1EEEEEENS4_6LayoutINS5_IJSB_SB_SB_EEENS5_IJNSA_ILi0EEESW_SW_EEEEENS5_IJNS4_10UnderscoreESZ_SZ_EEEEENS4_23SM90_TMA_LOAD_MULTICASTENS4_14ComposedLayoutINS4_7SwizzleILi3ELi4ELi3EEENS4_18smem_ptr_flag_bitsILi8EEENSU_INS5_IJNSA_ILi8EEESI_EEENS5_IJSI_SB_EEEEEEEvNS4_8identityENS4_13SM90_TMA_LOADES1C_vS1D_EENS_8epilogue10collective6detail29Sm90TmaWarpSpecializedAdapterINS1H_15DefaultEpilogueISK_SL_SL_NS1G_6thread17LinearCombinationISK_Li1EffLNS1L_9ScaleType4KindE0ELNS_15FloatRoundStyleE2ESK_EENS1_15EpilogueDefaultEEEEEvvEEEEvNT_6ParamsE:
[----:B------:R-:W0:Y:S02]  /*0000*/  LDC R1, c[0x0][0x28] ;  /* 0x00000a00ff017b82 */ /* 0x000e240000000800 */
[----:B0-----:R-:W-:Y:S01]  /*0010*/  VIADD R1, R1, 0xfffffef0 ;  /* 0xfffffef001017836 */ /* 0x001fe20000000000 */
[----:B------:R-:W0:Y:S01]  /*0020*/  S2R R3, SR_TID.X ;  /* 0x0000000000037919 */ /* 0x000e220000002100 */
[----:B------:R-:W-:Y:S01]  /*0030*/  ELECT P0, URZ, PT ;  /* 0x00000000003f782f */ /* 0x000fe20003800000 */
[----:B------:R-:W-:Y:S01]  /*0040*/  BSSY B0, `(.L_x_0) ;  /* 0x0000014000007945 */ /* 0x000fe20003800000 */
[--C-:B0-----:R-:W-:Y:S02]  /*0050*/  SHF.R.U32.HI R0, RZ, 0x5, R3.reuse ;  /* 0x00000005ff007819 */ /* 0x101fe40000011603 */
[----:B------:R-:W-:-:S03]  /*0060*/  SHF.R.U32.HI R5, RZ, 0x7, R3 ;  /* 0x00000007ff057819 */ /* 0x000fc60000011603 */
[----:B------:R-:W0:Y:S02]  /*0070*/  SHFL.IDX PT, R2, R0, RZ, 0x1f ;  /* 0x00001fff00027589 */ /* 0x000e2400000e0000 */
[----:B0-----:R-:W-:Y:S02]  /*0080*/  R2UR UR6, R2 ;  /* 0x00000000020672ca */ /* 0x001fe400000e0000 */
[----:B------:R0:W1:Y:S11]  /*0090*/  SHFL.IDX PT, R2, R5, RZ, 0x1f ;  /* 0x00001fff05027589 */ /* 0x00007600000e0000 */
[----:B------:R-:W-:-:S02]  /*00a0*/  USHF.R.S32.HI UR4, URZ, 0x1f, UR6 ;  /* 0x0000001f3f047899 */ /* 0x000fc40008011406 */
[----:B------:R-:W-:Y:S02]  /*00b0*/  ISETP.NE.OR P0, PT, RZ, UR6, !P0 ;  /* 0x00000006ff007c0c */ /* 0x000fe4000c705670 */
[----:B------:R-:W-:-:S04]  /*00c0*/  ULEA.HI UR4, UR4, UR6, URZ, 0x2 ;  /* 0x0000000604047291 */ /* 0x000fc8000f8f103f */
[----:B------:R-:W-:-:S04]  /*00d0*/  ULOP3.LUT UR4, UR4, 0xfffffffc, URZ, 0xc0, !UPT ;  /* 0xfffffffc04047892 */ /* 0x000fc8000f8ec03f */
[----:B------:R-:W-:-:S03]  /*00e0*/  UIADD3 UR6, UR6, -UR4, URZ ;  /* 0x8000000406067290 */ /* 0x000fc6000fffe03f */
[----:B01----:R-:W-:Y:S09]  /*00f0*/  @P0 BRA `(.L_x_1) ;  /* 0x0000000000200947 */ /* 0x003ff20003800000 */
[----:B------:R-:W-:Y:S02]  /*0100*/  ULDC.64 UR4, c[0x0][0x198] ;  /* 0x0000660000047ab9 */ /* 0x000fe40000000a00 */
[----:B------:R-:W-:Y:S02]  /*0110*/  UIADD3 UR8, UP0, UR4, 0xf0, URZ ;  /* 0x000000f004087890 */ /* 0x000fe4000ff1e03f */
[----:B------:R-:W-:Y:S02]  /*0120*/  UIADD3 UR4, UP1, UR4, 0x1f0, URZ ;  /* 0x000001f004047890 */ /* 0x000fe4000ff3e03f */
[----:B------:R-:W-:Y:S02]  /*0130*/  UIADD3.X UR9, URZ, UR5, URZ, UP0, !UPT ;  /* 0x000000053f097290 */ /* 0x000fe400087fe43f */
[----:B------:R-:W-:-:S07]  /*0140*/  UIADD3.X UR5, URZ, UR5, URZ, UP1, !UPT ;  /* 0x000000053f057290 */ /* 0x000fce0008ffe43f */
[----:B------:R0:W-:Y:S02]  /*0150*/  UTMACCTL.PF [UR8] ;  /* 0x00000000080079b9 */ /* 0x0001e40008040000 */
[----:B------:R0:W-:Y:S02]  /*0160*/  UTMACCTL.PF [UR4] ;  /* 0x00000000040079b9 */ /* 0x0001e40008040000 */
[----:B0-----:R-:W-:Y:S01]  /*0170*/  NOP ;  /* 0x0000000000007918 */ /* 0x001fe20000000000 */
.L_x_1:
[----:B------:R-:W-:Y:S05]  /*0180*/  BSYNC B0 ;  /* 0x0000000000007941 */ /* 0x000fea0003800000 */
.L_x_0:
[----:B------:R-:W0:Y:S01]  /*0190*/  SHFL.IDX PT, R6, R0, RZ, 0x1f ;  /* 0x00001fff00067589 */ /* 0x000e2200000e0000 */
[----:B------:R-:W-:Y:S01]  /*01a0*/  R2UR UR13, R2 ;  /* 0x00000000020d72ca */ /* 0x000fe200000e0000 */
[----:B------:R-:W-:-:S04]  /*01b0*/  UISETP.NE.AND UP0, UPT, UR6, 0x3, UPT ;  /* 0x000000030600788c */ /* 0x000fc8000bf05270 */
[----:B------:R-:W-:-:S08]  /*01c0*/  UISETP.EQ.OR UP0, UPT, UR6, URZ, !UP0 ;  /* 0x0000003f0600728c */ /* 0x000fd0000c702670 */
[----:B------:R-:W-:Y:S02]  /*01d0*/  UIADD3 UR12, UR13, -0x1, URZ ;  /* 0xffffffff0d0c7890 */ /* 0x000fe4000fffe03f */
[----:B------:R-:W-:Y:S02]  /*01e0*/  UISETP.EQ.AND UP0, UPT, UR13, URZ, UP0 ;  /* 0x0000003f0d00728c */ /* 0x000fe40008702270 */
[----:B------:R-:W-:Y:S02]  /*01f0*/  UISETP.GE.U32.AND UP1, UPT, UR12, 0x2, UPT ;  /* 0x000000020c00788c */ /* 0x000fe4000bf26070 */
[----:B------:R-:W-:Y:S01]  /*0200*/  USEL UR15, URZ, 0x1, !UP0 ;  /* 0x000000013f0f7887 */ /* 0x000fe2000c000000 */
[----:B0-----:R-:W-:-:S03]  /*0210*/  ISETP.NE.AND P0, PT, R6, RZ, PT ;  /* 0x000000ff0600720c */ /* 0x001fc60003f05270 */
[----:B------:R-:W-:-:S10]  /*0220*/  USEL UR15, UR15, 0x2, UP1 ;  /* 0x000000020f0f7887 */ /* 0x000fd40008800000 */
[----:B------:R-:W-:Y:S05]  /*0230*/  @P0 BRA `(.L_x_2) ;  /* 0x0000000000600947 */ /* 0x000fea0003800000 */
[----:B------:R-:W0:Y:S01]  /*0240*/  S2UR UR7, SR_CgaCtaId ;  /* 0x00000000000779c3 */ /* 0x000e220000008800 */
[----:B------:R-:W-:Y:S01]  /*0250*/  UMOV UR4, 0x400 ;  /* 0x0000040000047882 */ /* 0x000fe20000000000 */
[----:B------:R-:W-:Y:S01]  /*0260*/  UMOV UR5, 0x1 ;  /* 0x0000000100057882 */ /* 0x000fe20000000000 */
[----:B------:R-:W-:Y:S01]  /*0270*/  UMOV UR8, 0x2 ;  /* 0x0000000200087882 */ /* 0x000fe20000000000 */
[----:B------:R-:W-:Y:S01]  /*0280*/  ELECT P0, URZ, PT ;  /* 0x00000000003f782f */ /* 0x000fe20003800000 */
[----:B------:R-:W-:-:S04]  /*0290*/  UIADD3 UR8, -UR8, 0x100000, URZ ;  /* 0x0010000008087890 */ /* 0x000fc8000fffe13f */
[----:B------:R-:W-:Y:S02]  /*02a0*/  USHF.L.U32 UR9, UR8, 0xb, URZ ;  /* 0x0000000b08097899 */ /* 0x000fe4000800063f */
[----:B------:R-:W-:Y:S02]  /*02b0*/  USHF.L.U32 UR8, UR8, 0x1, URZ ;  /* 0x0000000108087899 */ /* 0x000fe4000800063f */
[----:B0-----:R-:W-:Y:S02]  /*02c0*/  ULEA UR7, UR7, UR4, 0x18 ;  /* 0x0000000407077291 */ /* 0x001fe4000f8ec03f */
[----:B------:R-:W-:-:S04]  /*02d0*/  UIADD3 UR4, -UR5, 0x100000, URZ ;  /* 0x0010000005047890 */ /* 0x000fc8000fffe13f */
[----:B------:R-:W-:Y:S02]  /*02e0*/  USHF.L.U32 UR5, UR4, 0xb, URZ ;  /* 0x0000000b04057899 */ /* 0x000fe4000800063f */
[----:B------:R-:W-:Y:S01]  /*02f0*/  USHF.L.U32 UR4, UR4, 0x1, URZ ;  /* 0x0000000104047899 */ /* 0x000fe2000800063f */
[----:B------:R-:W0:Y:S11]  /*0300*/  FENCE.VIEW.ASYNC.S ;  /* 0x00000000000073c6 */ /* 0x000e360000000000 */
[----:B0-----:R0:W1:Y:S01]  /*0310*/  SYNCS.EXCH.64 URZ, [UR7], UR4 ;  /* 0x00000004073f75b2 */ /* 0x0010620008000100 */
[----:B------:R0:W2:Y:S01]  /*0320*/  SYNCS.EXCH.64 URZ, [UR7+0x28], UR8 ;  /* 0x00002808073f75b2 */ /* 0x0000a20008000100 */
[----:B------:R0:W3:Y:S01]  /*0330*/  SYNCS.EXCH.64 URZ, [UR7+0x8], UR4 ;  /* 0x00000804073f75b2 */ /* 0x0000e20008000100 */
[----:B------:R0:W4:Y:S01]  /*0340*/  SYNCS.EXCH.64 URZ, [UR7+0x30], UR8 ;  /* 0x00003008073f75b2 */ /* 0x0001220008000100 */
[----:B------:R0:W0:Y:S01]  /*0350*/  SYNCS.EXCH.64 URZ, [UR7+0x10], UR4 ;  /* 0x00001004073f75b2 */ /* 0x0000220008000100 */
[----:B------:R0:W0:Y:S01]  /*0360*/  SYNCS.EXCH.64 URZ, [UR7+0x38], UR8 ;  /* 0x00003808073f75b2 */ /* 0x0000220008000100 */
[----:B------:R0:W0:Y:S01]  /*0370*/  SYNCS.EXCH.64 URZ, [UR7+0x18], UR4 ;  /* 0x00001804073f75b2 */ /* 0x0000220008000100 */
[----:B------:R0:W0:Y:S01]  /*0380*/  SYNCS.EXCH.64 URZ, [UR7+0x40], UR8 ;  /* 0x00004008073f75b2 */ /* 0x0000220008000100 */
[----:B------:R0:W0:Y:S01]  /*0390*/  SYNCS.EXCH.64 URZ, [UR7+0x20], UR4 ;  /* 0x00002004073f75b2 */ /* 0x0000220008000100 */
[----:B------:R0:W0:Y:S01]  /*03a0*/  SYNCS.EXCH.64 URZ, [UR7+0x48], UR8 ;  /* 0x00004808073f75b2 */ /* 0x0000220008000100 */
[----:B------:R-:W-:Y:S01]  /*03b0*/  NOP ;  /* 0x0000000000007918 */ /* 0x000fe20000000000 */
.L_x_2:
[----:B------:R-:W-:Y:S01]  /*03c0*/  SHF.R.S32.HI R2, RZ, 0x1f, R3 ;  /* 0x0000001fff027819 */ /* 0x000fe20000011403 */
[----:B------:R-:W5:Y:S01]  /*03d0*/  SHFL.IDX PT, R8, R0, RZ, 0x1f ;  /* 0x00001fff00087589 */ /* 0x000f6200000e0000 */
[----:B------:R-:W-:Y:S02]  /*03e0*/  ELECT P0, URZ, PT ;  /* 0x00000000003f782f */ /* 0x000fe40003800000 */
[----:B------:R-:W-:Y:S02]  /*03f0*/  SHF.R.S32.HI R9, RZ, 0x1f, R6 ;  /* 0x0000001fff097819 */ /* 0x000fe40000011406 */
[----:B------:R-:W-:Y:S02]  /*0400*/  ELECT P1, URZ, PT ;  /* 0x00000000003f782f */ /* 0x000fe40003820000 */
[----:B------:R-:W-:Y:S01]  /*0410*/  LEA.HI R2, R2, R3, RZ, 0x7 ;  /* 0x0000000302027211 */ /* 0x000fe200078f38ff */
[----:B------:R-:W1:Y:S01]  /*0420*/  SHFL.IDX PT, R10, R0, RZ, 0x1f ;  /* 0x00001fff000a7589 */ /* 0x000e6200000e0000 */
[----:B------:R-:W-:Y:S01]  /*0430*/  LEA.HI R9, R9, R6, RZ, 0x2 ;  /* 0x0000000609097211 */ /* 0x000fe200078f10ff */
[----:B------:R-:W2:Y:S01]  /*0440*/  S2UR UR14, SR_CTAID.X ;  /* 0x00000000000e79c3 */ /* 0x000ea20000002500 */
[----:B------:R-:W-:Y:S01]  /*0450*/  LOP3.LUT R2, R2, 0xffffff80, RZ, 0xc0, !PT ;  /* 0xffffff8002027812 */ /* 0x000fe200078ec0ff */
[----:B------:R-:W3:Y:S01]  /*0460*/  S2R R4, SR_CTAID.Y ;  /* 0x0000000000047919 */ /* 0x000ee20000002600 */
[----:B------:R-:W-:Y:S01]  /*0470*/  LOP3.LUT R9, R9, 0x3ffffffc, RZ, 0xc0, !PT ;  /* 0x3ffffffc09097812 */ /* 0x000fe200078ec0ff */
[----:B0-----:R-:W-:Y:S01]  /*0480*/  ULDC UR4, c[0x0][0x154] ;  /* 0x0000550000047ab9 */ /* 0x001fe20000000800 */
[----:B------:R-:W-:Y:S01]  /*0490*/  ULDC UR5, c[0x0][0x150] ;  /* 0x0000540000057ab9 */ /* 0x000fe20000000800 */
[----:B------:R-:W-:Y:S01]  /*04a0*/  IMAD.IADD R2, R3, 0x1, -R2 ;  /* 0x0000000103027824 */ /* 0x000fe200078e0a02 */
[----:B------:R-:W-:Y:S01]  /*04b0*/  UMOV UR9, 0x80 ;  /* 0x0000008000097882 */ /* 0x000fe20000000000 */
[----:B------:R-:W-:Y:S01]  /*04c0*/  IMAD.IADD R6, R6, 0x1, -R9 ;  /* 0x0000000106067824 */ /* 0x000fe200078e0a09 */
[----:B------:R-:W0:Y:S01]  /*04d0*/  LDC R15, c[0x0][0x148] ;  /* 0x00005200ff0f7b82 */ /* 0x000e220000000800 */
[----:B------:R-:W4:Y:S01]  /*04e0*/  SHFL.IDX PT, R9, R5, RZ, 0x1f ;  /* 0x00001fff05097589 */ /* 0x000f2200000e0000 */
[----:B------:R-:W-:Y:S01]  /*04f0*/  SHF.R.S32.HI R13, RZ, 0x1f, R2 ;  /* 0x0000001fff0d7819 */ /* 0x000fe20000011402 */
[----:B------:R-:W-:Y:S01]  /*0500*/  NOP ;  /* 0x0000000000007918 */ /* 0x000fe20000000000 */
[----:B------:R-:W-:Y:S01]  /*0510*/  NOP ;  /* 0x0000000000007918 */ /* 0x000fe20000000000 */
[----:B------:R-:W-:-:S02]  /*0520*/  ISETP.NE.AND P4, PT, RZ, UR13, PT ;  /* 0x0000000dff007c0c */ /* 0x000fc4000bf85270 */
[----:B------:R-:W-:Y:S02]  /*0530*/  LEA.HI R7, R13, R2, RZ, 0x3 ;  /* 0x000000020d077211 */ /* 0x000fe400078f18ff */
[----:B-----5:R-:W-:Y:S02]  /*0540*/  ISETP.NE.OR P0, PT, R8, RZ, !P0 ;  /* 0x000000ff0800720c */ /* 0x020fe40004705670 */
[--C-:B------:R-:W-:Y:S02]  /*0550*/  SHF.R.S32.HI R8, RZ, 0x3, R7.reuse ;  /* 0x00000003ff087819 */ /* 0x100fe40000011407 */
[----:B------:R-:W-:Y:S02]  /*0560*/  SHF.R.S32.HI R7, RZ, 0x1f, R7 ;  /* 0x0000001fff077819 */ /* 0x000fe40000011407 */
[----:B-1----:R-:W-:Y:S02]  /*0570*/  ISETP.NE.OR P1, PT, R10, RZ, !P1 ;  /* 0x000000ff0a00720c */ /* 0x002fe40004f25670 */
[----:B------:R-:W-:-:S04]  /*0580*/  LEA.HI R7, R7, R8, RZ, 0x2 ;  /* 0x0000000807077211 */ /* 0x000fc800078f10ff */
[----:B------:R-:W-:Y:S01]  /*0590*/  LOP3.LUT R7, R7, 0xfffffffc, RZ, 0xc0, !PT ;  /* 0xfffffffc07077812 */ /* 0x000fe200078ec0ff */
[----:B------:R-:W-:Y:S01]  /*05a0*/  VOTEU.ALL UP1, P0 ;  /* 0x00000000003f7886 */ /* 0x000fe20000020000 */
[----:B------:R-:W-:Y:S01]  /*05b0*/  VOTEU.ALL UP0, P0 ;  /* 0x00000000003f7886 */ /* 0x000fe20000000000 */
[----:B---3--:R-:W-:Y:S02]  /*05c0*/  I2FP.F32.U32 R0, R4 ;  /* 0x0000000400007245 */ /* 0x008fe40000201000 */
[----:B------:R-:W-:Y:S01]  /*05d0*/  IMAD.IADD R7, R8, 0x1, -R7 ;  /* 0x0000000108077824 */ /* 0x000fe200078e0a07 */
[----:B------:R-:W1:Y:S01]  /*05e0*/  @!UP1 S2UR UR8, SR_CgaCtaId ;  /* 0x00000000000899c3 */ /* 0x000e620000008800 */
[----:B------:R-:W-:Y:S01]  /*05f0*/  VOTEU.ALL UP2, P1 ;  /* 0x00000000003f7886 */ /* 0x000fe20000840000 */
[----:B------:R-:W-:Y:S01]  /*0600*/  @!UP1 UMOV UR7, 0x400 ;  /* 0x0000040000079882 */ /* 0x000fe20000000000 */
[----:B------:R-:W-:Y:S01]  /*0610*/  IMAD R6, R6, 0x4, R7 ;  /* 0x0000000406067824 */ /* 0x000fe200078e0207 */
[----:B------:R-:W-:Y:S01]  /*0620*/  VOTEU.ALL UP3, P1 ;  /* 0x00000000003f7886 */ /* 0x000fe20000860000 */
[----:B------:R-:W-:Y:S01]  /*0630*/  VOTEU.ALL UP4, P1 ;  /* 0x00000000003f7886 */ /* 0x000fe20000880000 */
[----:B------:R-:W-:Y:S01]  /*0640*/  @!UP2 UMOV UR10, 0x400 ;  /* 0x00000400000aa882 */ /* 0x000fe20000000000 */
[----:B------:R-:W-:Y:S01]  /*0650*/  IMAD.SHL.U32 R7, R6, 0x4, RZ ;  /* 0x0000000406077824 */ /* 0x000fe200078e00ff */
[----:B------:R-:W3:Y:S01]  /*0660*/  @!UP2 S2UR UR11, SR_CgaCtaId ;  /* 0x00000000000ba9c3 */ /* 0x000ee20000008800 */
[----:B------:R-:W-:Y:S01]  /*0670*/  VOTEU.ALL UP5, P1 ;  /* 0x00000000003f7886 */ /* 0x000fe200008a0000 */
[----:B----4-:R-:W-:-:S02]  /*0680*/  R2UR UR18, R9 ;  /* 0x00000000091272ca */ /* 0x010fc400000e0000 */
[----:B------:R-:W-:Y:S01]  /*0690*/  LOP3.LUT R11, R6, 0xc, R7, 0x78, !PT ;  /* 0x0000000c060b7812 */ /* 0x000fe200078e7807 */
[----:B------:R-:W-:Y:S01]  /*06a0*/  FMUL R7, R0, UR4 ;  /* 0x0000000400077c20 */ /* 0x000fe20008400000 */
[----:B--2---:R-:W-:Y:S01]  /*06b0*/  I2FP.F32.U32 R0, UR14 ;  /* 0x0000000e00007c45 */ /* 0x004fe20008201000 */
[----:B------:R-:W-:Y:S01]  /*06c0*/  UMOV UR4, 0x20 ;  /* 0x0000002000047882 */ /* 0x000fe20000000000 */
[----:B------:R-:W2:Y:S01]  /*06d0*/  LDC R8, c[0x0][0x140] ;  /* 0x00005000ff087b82 */ /* 0x000ea20000000800 */
[----:B------:R4:W-:Y:S02]  /*06e0*/  STL [R1+0x74], R11 ;  /* 0x0000740b01007387 */ /* 0x0009e40000100800 */
[----:B------:R-:W-:Y:S01]  /*06f0*/  FMUL R0, R0, UR5 ;  /* 0x0000000500007c20 */ /* 0x000fe20008400000 */
[----:B------:R-:W5:Y:S01]  /*0700*/  F2I.U32.TRUNC.NTZ R7, R7 ;  /* 0x0000000700077305 */ /* 0x000f62000020f000 */
[----:B------:R-:W-:-:S04]  /*0710*/  @!UP1 UIADD3 UR4, -UR4, 0x100000, URZ ;  /* 0x0010000004049890 */ /* 0x000fc8000fffe13f */
[----:B------:R-:W-:Y:S02]  /*0720*/  @!UP1 USHF.L.U32 UR5, UR4, 0xb, URZ ;  /* 0x0000000b04059899 */ /* 0x000fe4000800063f */
[----:B------:R-:W-:Y:S01]  /*0730*/  @!UP1 USHF.L.U32 UR4, UR4, 0x1, URZ ;  /* 0x0000000104049899 */ /* 0x000fe2000800063f */
[----:B------:R-:W4:Y:S01]  /*0740*/  LDC R6, c[0x0][0x144] ;  /* 0x00005100ff067b82 */ /* 0x000f220000000800 */
[----:B-1----:R-:W-:Y:S02]  /*0750*/  @!UP1 ULEA UR7, UR8, UR7, 0x18 ;  /* 0x0000000708079291 */ /* 0x002fe4000f8ec03f */
[----:B------:R-:W-:-:S04]  /*0760*/  @!UP2 UIADD3 UR8, -UR9, 0x100000, URZ ;  /* 0x001000000908a890 */ /* 0x000fc8000fffe13f */
[----:B------:R-:W-:Y:S02]  /*0770*/  @!UP2 USHF.L.U32 UR9, UR8, 0xb, URZ ;  /* 0x0000000b0809a899 */ /* 0x000fe4000800063f */
[----:B------:R-:W-:Y:S01]  /*0780*/  @!UP2 USHF.L.U32 UR8, UR8, 0x1, URZ ;  /* 0x000000010808a899 */ /* 0x000fe2000800063f */
[----:B------:R-:W1:Y:S01]  /*0790*/  F2I.U32.TRUNC.NTZ R0, R0 ;  /* 0x0000000000007305 */ /* 0x000e62000020f000 */
[----:B------:R-:W-:Y:S01]  /*07a0*/  VOTEU.ALL UP1, P0 ;  /* 0x00000000003f7886 */ /* 0x000fe20000020000 */
[----:B------:R-:W-:Y:S01]  /*07b0*/  LOP3.LUT P0, RZ, R2, 0x7, RZ, 0xc0, !PT ;  /* 0x0000000702ff7812 */ /* 0x000fe2000780c0ff */
[----:B---3--:R-:W-:Y:S01]  /*07c0*/  @!UP2 ULEA UR10, UR11, UR10, 0x18 ;  /* 0x0000000a0b0aa291 */ /* 0x008fe2000f8ec03f */
[----:B------:R-:W-:Y:S01]  /*07d0*/  VOTEU.ALL UP2, P1 ;  /* 0x00000000003f7886 */ /* 0x000fe20000840000 */
[----:B-----5:R-:W-:Y:S01]  /*07e0*/  IMAD.MOV R18, RZ, RZ, -R7 ;  /* 0x000000ffff127224 */ /* 0x020fe200078e0a07 */
[----:B------:R-:W-:Y:S01]  /*07f0*/  ISETP.LT.U32.AND P0, PT, R11, 0x2, !P0 ;  /* 0x000000020b00780c */ /* 0x000fe20004701070 */
[----:B------:R-:W3:Y:S02]  /*0800*/  FENCE.VIEW.ASYNC.S ;  /* 0x00000000000073c6 */ /* 0x000ee40000000000 */
[----:B---3--:R3:W3:Y:S01]  /*0810*/  @!UP0 SYNCS.EXCH.64 URZ, [UR7+0x80], UR4 ;  /* 0x00008004073f85b2 */ /* 0x0086e20008000100 */
[----:B--2---:R-:W-:Y:S01]  /*0820*/  ISETP.EQ.U32.AND P2, PT, R8, 0x1, PT ;  /* 0x000000010800780c */ /* 0x004fe20003f42070 */
[----:B-1----:R-:W-:-:S02]  /*0830*/  IMAD.MOV R7, RZ, RZ, -R0 ;  /* 0x000000ffff077224 */ /* 0x002fc400078e0a00 */
[----:B0-----:R-:W-:Y:S02]  /*0840*/  IMAD R0, R15, R18, R4 ;  /* 0x000000120f007224 */ /* 0x001fe400078e0204 */
[----:B----4-:R-:W-:-:S03]  /*0850*/  IMAD R14, R6, R7, UR14 ;  /* 0x0000000e060e7e24 */ /* 0x010fc6000f8e0207 */
[----:B------:R-:W-:Y:S01]  /*0860*/  ISETP.NE.AND P1, PT, R0, R11, PT ;  /* 0x0000000b0000720c */ /* 0x000fe20003f25270 */
[----:B------:R0:W1:Y:S01]  /*0870*/  @!UP1 SYNCS.EXCH.64 URZ, [UR7+0x88], UR4 ;  /* 0x00008804073f95b2 */ /* 0x0000620008000100 */
[----:B------:R-:W-:Y:S02]  /*0880*/  NOP ;  /* 0x0000000000007918 */ /* 0x000fe40000000000 */
[----:B------:R-:W-:-:S04]  /*0890*/  ISETP.EQ.OR P1, PT, R14, RZ, !P1 ;  /* 0x000000ff0e00720c */ /* 0x000fc80004f22670 */
[----:B------:R-:W-:Y:S01]  /*08a0*/  PLOP3.LUT P0, PT, P0, P1, PT, 0x80, 0x0 ;  /* 0x000000000000781c */ /* 0x000fe20000703070 */
[----:B------:R0:W2:Y:S01]  /*08b0*/  @!UP2 SYNCS.EXCH.64 URZ, [UR10+0x60], UR8 ;  /* 0x000060080a3fa5b2 */ /* 0x0000a20008000100 */
[----:B------:R0:W4:Y:S01]  /*08c0*/  @!UP3 SYNCS.EXCH.64 URZ, [UR10+0x68], UR8 ;  /* 0x000068080a3fb5b2 */ /* 0x0001220008000100 */
[----:B------:R0:W0:Y:S01]  /*08d0*/  @!UP4 SYNCS.EXCH.64 URZ, [UR10+0x70], UR8 ;  /* 0x000070080a3fc5b2 */ /* 0x0000220008000100 */
[----:B------:R0:W0:Y:S01]  /*08e0*/  @!UP5 SYNCS.EXCH.64 URZ, [UR10+0x78], UR8 ;  /* 0x000078080a3fd5b2 */ /* 0x0000220008000100 */
[----:B------:R-:W-:Y:S01]  /*08f0*/  NOP ;  /* 0x0000000000007918 */ /* 0x000fe20000000000 */
[----:B---3--:R-:W-:Y:S07]  /*0900*/  @!P2 BRA `(.L_x_3) ;  /* 0x000000000008a947 */ /* 0x008fee0003800000 */
[----:B012-4-:R-:W-:Y:S01]  /*0910*/  UCGABAR_ARV ;  /* 0x00000000000079c7 */ /* 0x017fe20008000000 */
[----:B------:R-:W-:Y:S05]  /*0920*/  BRA `(.L_x_4) ;  /* 0x0000000000047947 */ /* 0x000fea0003800000 */
.L_x_3:
[----:B012-4-:R-:W-:Y:S01]  /*0930*/  NOP ;  /* 0x0000000000007918 */ /* 0x017fe20000000000 */
.L_x_4:
[----:B------:R-:W-:Y:S01]  /*0940*/  ULDC.64 UR4, c[0x0][0x598] ;  /* 0x0001660000047ab9 */ /* 0x000fe20000000a00 */
[----:B------:R-:W-:Y:S01]  /*0950*/  ULDC.64 UR20, c[0x0][0x208] ;  /* 0x0000820000147ab9 */ /* 0x000fe20000000a00 */
[----:B------:R-:W-:-:S04]  /*0960*/  ISETP.NE.U32.AND P1, PT, RZ, UR4, PT ;  /* 0x00000004ff007c0c */ /* 0x000fc8000bf25070 */
[----:B------:R-:W-:-:S13]  /*0970*/  ISETP.NE.AND.EX P1, PT, RZ, UR5, PT, P1 ;  /* 0x00000005ff007c0c */ /* 0x000fda000bf25310 */
[----:B------:R-:W-:Y:S05]  /*0980*/  @!P1 BRA `(.L_x_5) ;  /* 0x0000000000209947 */ /* 0x000fea0003800000 */
[----:B------:R-:W0:Y:S02]  /*0990*/  LDC.64 R6, c[0x0][0x598] ;  /* 0x00016600ff067b82 */ /* 0x000e240000000a00 */
[----:B0-----:R-:W2:Y:S02]  /*09a0*/  LDG.E.64 R6, desc[UR20][R6.64] ;  /* 0x0000001406067981 */ /* 0x001ea4000c1e1b00 */
[----:B--2---:R-:W-:-:S04]  /*09b0*/  ISETP.NE.U32.AND P1, PT, R6, RZ, PT ;  /* 0x000000ff0600720c */ /* 0x004fc80003f25070 */
[----:B------:R-:W-:-:S13]  /*09c0*/  ISETP.NE.AND.EX P1, PT, R7, RZ, PT, P1 ;  /* 0x000000ff0700720c */ /* 0x000fda0003f25310 */
[----:B------:R-:W-:Y:S05]  /*09d0*/  @!P1 BRA `(.L_x_5) ;  /* 0x00000000000c9947 */ /* 0x000fea0003800000 */
[----:B------:R-:W2:Y:S02]  /*09e0*/  LD.E R6, desc[UR20][R6.64] ;  /* 0x0000001406067980 */ /* 0x000ea4000c101900 */
[----:B--2---:R-:W-:Y:S01]  /*09f0*/  R2UR UR32, R6 ;  /* 0x00000000062072ca */ /* 0x004fe200000e0000 */
[----:B------:R-:W-:-:S14]  /*0a00*/  BRA `(.L_x_6) ;  /* 0x0000000000247947 */ /* 0x000fdc0003800000 */
.L_x_5:
[----:B------:R-:W-:Y:S02]  /*0a10*/  ULDC.64 UR4, c[0x0][0x588] ;  /* 0x0001620000047ab9 */ /* 0x000fe40000000a00 */
[----:B------:R-:W-:-:S04]  /*0a20*/  ISETP.NE.U32.AND P1, PT, RZ, UR4, PT ;  /* 0x00000004ff007c0c */ /* 0x000fc8000bf25070 */
[----:B------:R-:W-:-:S13]  /*0a30*/  ISETP.NE.AND.EX P1, PT, RZ, UR5, PT, P1 ;  /* 0x00000005ff007c0c */ /* 0x000fda000bf25310 */
[----:B------:R-:W-:Y:S05]  /*0a40*/  @!P1 BRA `(.L_x_7) ;  /* 0x0000000000109947 */ /* 0x000fea0003800000 */
[----:B------:R-:W0:Y:S02]  /*0a50*/  LDC.64 R6, c[0x0][0x588] ;  /* 0x00016200ff067b82 */ /* 0x000e240000000a00 */
[----:B0-----:R-:W2:Y:S02]  /*0a60*/  LDG.E R6, desc[UR20][R6.64] ;  /* 0x0000001406067981 */ /* 0x001ea4000c1e1900 */
[----:B--2---:R-:W-:Y:S01]  /*0a70*/  R2UR UR32, R6 ;  /* 0x00000000062072ca */ /* 0x004fe200000e0000 */
[----:B------:R-:W-:-:S14]  /*0a80*/  BRA `(.L_x_6) ;  /* 0x0000000000047947 */ /* 0x000fdc0003800000 */
.L_x_7:
[----:B------:R-:W-:-:S05]  /*0a90*/  ULDC UR32, c[0x0][0x580] ;  /* 0x0001600000207ab9 */ /* 0x000fca0000000800 */
.L_x_6:
[----:B------:R-:W-:Y:S02]  /*0aa0*/  ULDC.64 UR4, c[0x0][0x5a0] ;  /* 0x0001680000047ab9 */ /* 0x000fe40000000a00 */
        /* <DEDUP_REMOVED lines=11> */
.L_x_8:
        /* <DEDUP_REMOVED lines=8> */
.L_x_10:
[----:B------:R-:W-:-:S05]  /*0be0*/  ULDC UR31, c[0x0][0x584] ;  /* 0x00016100001f7ab9 */ /* 0x000fca0000000800 */
.L_x_9:
[----:B------:R-:W0:Y:S01]  /*0bf0*/  LDC R0, c[0x0][0x65c] ;  /* 0x00019700ff007b82 */ /* 0x000e220000000800 */
[----:B------:R-:W-:Y:S01]  /*0c00*/  IMAD.U32 R6, RZ, RZ, UR14 ;  /* 0x0000000eff067e24 */ /* 0x000fe2000f8e00ff */
[----:B------:R-:W-:Y:S01]  /*0c10*/  UISETP.NE.AND UP0, UPT, UR13, 0x2, UPT ;  /* 0x000000020d00788c */ /* 0x000fe2000bf05270 */
[----:B------:R-:W-:Y:S01]  /*0c20*/  IMAD.MOV.U32 R7, RZ, RZ, RZ ;  /* 0x000000ffff077224 */ /* 0x000fe200078e00ff */
[----:B------:R-:W-:Y:S01]  /*0c30*/  ULDC UR7, c[0x0][0x28c] ;  /* 0x0000a30000077ab9 */ /* 0x000fe20000000800 */
[----:B------:R-:W-:Y:S01]  /*0c40*/  UMOV UR5, URZ ;  /* 0x0000003f00057c82 */ /* 0x000fe20008000000 */
[----:B------:R-:W-:Y:S02]  /*0c50*/  UIADD3 UR7, UR7, 0x7f, URZ ;  /* 0x0000007f07077890 */ /* 0x000fe4000fffe03f */
[----:B------:R-:W-:Y:S01]  /*0c60*/  PLOP3.LUT P1, PT, PT, PT, UP0, 0x80, 0x0 ;  /* 0x000000000000781c */ /* 0x000fe20003f2f008 */
[----:B------:R-:W-:Y:S01]  /*0c70*/  UMOV UR4, URZ ;  /* 0x0000003f00047c82 */ /* 0x000fe20008000000 */
[----:B------:R-:W-:Y:S01]  /*0c80*/  USHF.R.S32.HI UR10, URZ, 0x1f, UR7 ;  /* 0x0000001f3f0a7899 */ /* 0x000fe20008011407 */
[----:B------:R-:W-:-:S03]  /*0c90*/  ULDC.64 UR22, c[0x0][0x650] ;  /* 0x0001940000167ab9 */ /* 0x000fc60000000a00 */
[----:B------:R-:W-:Y:S01]  /*0ca0*/  ULEA.HI UR10, UR10, UR7, URZ, 0x7 ;  /* 0x000000070a0a7291 */ /* 0x000fe2000f8f383f */
[----:B0-----:R-:W-:-:S13]  /*0cb0*/  ISETP.NE.AND P3, PT, R0, 0x1, PT ;  /* 0x000000010000780c */ /* 0x001fda0003f65270 */
[----:B------:R-:W0:Y:S01]  /*0cc0*/  @P3 LDC R9, c[0x0][0x10] ;  /* 0x00000400ff093b82 */ /* 0x000e220000000800 */
[----:B------:R-:W-:-:S07]  /*0cd0*/  @P3 IMAD.MOV.U32 R5, RZ, RZ, RZ ;  /* 0x000000ffff053224 */ /* 0x000fce00078e00ff */
[----:B------:R-:W1:Y:S01]  /*0ce0*/  @!P3 LDC R11, c[0x0][0xc] ;  /* 0x00000300ff0bbb82 */ /* 0x000e620000000800 */
[----:B------:R-:W-:Y:S01]  /*0cf0*/  ULDC UR8, c[0x0][0xc] ;  /* 0x0000030000087ab9 */ /* 0x000fe20000000800 */
[----:B------:R-:W-:Y:S01]  /*0d00*/  ULDC UR9, c[0x0][0x10] ;  /* 0x0000040000097ab9 */ /* 0x000fe20000000800 */
[----:B------:R-:W-:Y:S01]  /*0d10*/  ULDC UR7, c[0x0][0x14] ;  /* 0x0000050000077ab9 */ /* 0x000fe20000000800 */
[----:B------:R-:W-:-:S04]  /*0d20*/  UIMAD.WIDE.U32 UR8, UR8, UR9, URZ ;  /* 0x00000009080872a5 */ /* 0x000fc8000f8e003f */
[----:B------:R-:W-:Y:S02]  /*0d30*/  UIMAD.WIDE.U32 UR16, UR8, UR7, URZ ;  /* 0x00000007081072a5 */ /* 0x000fe4000f8e003f */
[----:B------:R-:W-:-:S04]  /*0d40*/  UIMAD UR13, UR9, UR7, URZ ;  /* 0x00000007090d72a4 */ /* 0x000fc8000f8e023f */
[----:B------:R-:W-:Y:S01]  /*0d50*/  UIADD3 UR13, UR17, UR13, URZ ;  /* 0x0000000d110d7290 */ /* 0x000fe2000fffe03f */
[----:B0-----:R-:W-:Y:S01]  /*0d60*/  @P3 IMAD.WIDE.U32 R8, R9, UR14, R4 ;  /* 0x0000000e09083c25 */ /* 0x001fe2000f8e0004 */
[----:B------:R-:W-:-:S03]  /*0d70*/  USHF.R.S32.HI UR14, URZ, 0x7, UR10 ;  /* 0x000000073f0e7899 */ /* 0x000fc6000801140a */
[----:B------:R-:W-:Y:S02]  /*0d80*/  @P3 IMAD.MOV.U32 R12, RZ, RZ, R8 ;  /* 0x000000ffff0c3224 */ /* 0x000fe400078e0008 */
[----:B-1----:R-:W-:-:S04]  /*0d90*/  @!P3 IMAD.WIDE.U32 R6, R4, R11, R6 ;  /* 0x0000000b0406b225 */ /* 0x002fc800078e0006 */
[----:B------:R-:W-:Y:S02]  /*0da0*/  @P3 IMAD.MOV.U32 R11, RZ, RZ, RZ ;  /* 0x000000ffff0b3224 */ /* 0x000fe400078e00ff */
[----:B------:R-:W-:Y:S02]  /*0db0*/  @!P3 IMAD.MOV.U32 R12, RZ, RZ, R6 ;  /* 0x000000ffff0cb224 */ /* 0x000fe400078e0006 */
[----:B------:R-:W-:Y:S02]  /*0dc0*/  @P3 IMAD.IADD R10, R9, 0x1, R11 ;  /* 0x00000001090a3824 */ /* 0x000fe400078e020b */
[----:B------:R-:W-:Y:S01]  /*0dd0*/  @!P3 IMAD.MOV.U32 R10, RZ, RZ, R7 ;  /* 0x000000ffff0ab224 */ /* 0x000fe200078e0007 */
[----:B------:R0:W-:Y:S03]  /*0de0*/  STL [R1+0x7c], R12 ;  /* 0x00007c0c01007387 */ /* 0x0001e60000100800 */
[----:B------:R-:W-:Y:S01]  /*0df0*/  IMAD.MOV.U32 R16, RZ, RZ, R10 ;  /* 0x000000ffff107224 */ /* 0x000fe200078e000a */
[----:B------:R0:W-:Y:S01]  /*0e00*/  STL [R1+0x78], R10 ;  /* 0x0000780a01007387 */ /* 0x0001e20000100800 */
[----:B------:R-:W-:Y:S05]  /*0e10*/  @P1 BRA `(.L_x_11) ;  /* 0x0000000000281947 */ /* 0x000fea0003800000 */
[----:B0-----:R-:W-:Y:S01]  /*0e20*/  IADD3 R12, P1, R12, UR16, RZ ;  /* 0x000000100c0c7c10 */ /* 0x001fe2000ff3e0ff */
[----:B------:R-:W-:Y:S02]  /*0e30*/  UISETP.GE.U32.AND UP0, UPT, UR14, 0x5, UPT ;  /* 0x000000050e00788c */ /* 0x000fe4000bf06070 */
[----:B------:R-:W-:Y:S01]  /*0e40*/  UIMAD.WIDE.U32 UR4, UR14, -0x33333333, URZ ;  /* 0xcccccccd0e0478a5 */ /* 0x000fe2000f8e003f */
[----:B------:R-:W-:Y:S01]  /*0e50*/  IADD3.X R16, R16, UR13, RZ, P1, !PT ;  /* 0x0000000d10107c10 */ /* 0x000fe20008ffe4ff */
[----:B------:R1:W-:Y:S02]  /*0e60*/  STL [R1+0x7c], R12 ;  /* 0x00007c0c01007387 */ /* 0x0003e40000100800 */
[----:B------:R-:W-:Y:S02]  /*0e70*/  USHF.R.U32.HI UR5, URZ, 0x2, UR5 ;  /* 0x000000023f057899 */ /* 0x000fe40008011605 */
[----:B------:R1:W-:Y:S01]  /*0e80*/  STL [R1+0x78], R16 ;  /* 0x0000781001007387 */ /* 0x0003e20000100800 */
[----:B------:R-:W-:-:S02]  /*0e90*/  UMOV UR4, URZ ;  /* 0x0000003f00047c82 */ /* 0x000fc40008000000 */
[----:B------:R-:W-:Y:S02]  /*0ea0*/  @UP0 ULOP3.LUT UR4, UR5, 0x1, URZ, 0xc0, !UPT ;  /* 0x0000000105040892 */ /* 0x000fe4000f8ec03f */
[----:B------:R-:W-:-:S12]  /*0eb0*/  UIMAD UR5, UR5, -0x5, UR14 ;  /* 0xfffffffb050578a4 */ /* 0x000fd8000f8e020e */
.L_x_11:
[----:B------:R-:W-:Y:S01]  /*0ec0*/  IMAD.MOV.U32 R8, RZ, RZ, -0x1 ;  /* 0xffffffffff087424 */ /* 0x000fe200078e00ff */
[----:B------:R-:W-:Y:S01]  /*0ed0*/  ISETP.GE.U32.AND P1, PT, R12, UR22, PT ;  /* 0x000000160c007c0c */ /* 0x000fe2000bf26070 */
[----:B------:R-:W-:Y:S01]  /*0ee0*/  IMAD.MOV.U32 R6, RZ, RZ, -0x1 ;  /* 0xffffffffff067424 */ /* 0x000fe200078e00ff */
[----:B------:R-:W-:Y:S01]  /*0ef0*/  PRMT R0, RZ, 0x7610, R0 ;  /* 0x00007610ff007816 */ /* 0x000fe20000000000 */
[----:B------:R-:W-:Y:S01]  /*0f00*/  IMAD.MOV.U32 R7, RZ, RZ, -0x1 ;  /* 0xffffffffff077424 */ /* 0x000fe200078e00ff */
[----:B------:R2:W-:Y:S01]  /*0f10*/  STL [R1+0x80], R8 ;  /* 0x0000800801007387 */ /* 0x0005e20000100800 */
[----:B------:R-:W-:-:S03]  /*0f20*/  ISETP.GE.U32.AND.EX P1, PT, R16, UR23, PT, P1 ;  /* 0x0000001710007c0c */ /* 0x000fc6000bf26110 */
[----:B------:R2:W-:Y:S04]  /*0f30*/  STL [R1+0x70], R6 ;  /* 0x0000700601007387 */ /* 0x0005e80000100800 */
[----:B------:R2:W-:Y:S06]  /*0f40*/  STL [R1+0x84], R7 ;  /* 0x0000840701007387 */ /* 0x0005ec0000100800 */
[----:B------:R-:W-:Y:S05]  /*0f50*/  @P1 BRA `(.L_x_12) ;  /* 0x0000000400381947 */ /* 0x000fea0003800000 */
[----:B------:R-:W3:Y:S01]  /*0f60*/  LDC.64 R20, c[0x0][0x628] ;  /* 0x00018a00ff147b82 */ /* 0x000ee20000000a00 */
[----:B--2---:R-:W-:Y:S02]  /*0f70*/  IMAD.MOV.U32 R6, RZ, RZ, R12 ;  /* 0x000000ffff067224 */ /* 0x004fe400078e000c */
[----:B------:R-:W-:-:S05]  /*0f80*/  IMAD.MOV.U32 R7, RZ, RZ, R16 ;  /* 0x000000ffff077224 */ /* 0x000fca00078e0010 */
[----:B------:R-:W2:Y:S08]  /*0f90*/  LDC R0, c[0x0][0x630] ;  /* 0x00018c00ff007b82 */ /* 0x000eb00000000800 */
[----:B------:R-:W4:Y:S01]  /*0fa0*/  LDC.64 R22, c[0x0][0x620] ;  /* 0x00018800ff167b82 */ /* 0x000f220000000a00 */
[----:B---3--:R-:W-:-:S04]  /*0fb0*/  ISETP.NE.U32.AND P1, PT, R20, RZ, PT ;  /* 0x000000ff1400720c */ /* 0x008fc80003f25070 */
[----:B------:R-:W-:-:S13]  /*0fc0*/  ISETP.NE.AND.EX P1, PT, R21, RZ, PT, P1 ;  /* 0x000000ff1500720c */ /* 0x000fda0003f25310 */
[----:B--2-4-:R-:W-:Y:S05]  /*0fd0*/  @!P1 BRA `(.L_x_13) ;  /* 0x0000000000289947 */ /* 0x014fea0003800000 */
[----:B------:R-:W2:Y:S02]  /*0fe0*/  LDC R11, c[0x0][0x634] ;  /* 0x00018d00ff0b7b82 */ /* 0x000ea40000000800 */
[----:B--2---:R-:W-:-:S05]  /*0ff0*/  IADD3 R11, P1, R12, R11, RZ ;  /* 0x0000000b0c0b7210 */ /* 0x004fca0007f3e0ff */
[----:B------:R-:W-:-:S04]  /*1000*/  IMAD.X R17, RZ, RZ, R16, P1 ;  /* 0x000000ffff117224 */ /* 0x000fc800008e0610 */
[----:B------:R-:W-:-:S04]  /*1010*/  IMAD.WIDE.U32 R6, R17, R20, RZ ;  /* 0x0000001411067225 */ /* 0x000fc800078e00ff */
[----:B------:R-:W-:-:S04]  /*1020*/  IMAD.WIDE.U32 R8, P1, R11, R21, R6 ;  /* 0x000000150b087225 */ /* 0x000fc80007820006 */
[----:B------:R-:W-:-:S04]  /*1030*/  IMAD.WIDE.U32 R6, R11, R20, RZ ;  /* 0x000000140b067225 */ /* 0x000fc800078e00ff */
[----:B------:R-:W-:Y:S01]  /*1040*/  IMAD.X R11, RZ, RZ, RZ, P1 ;  /* 0x000000ffff0b7224 */ /* 0x000fe200008e06ff */
[----:B------:R-:W-:Y:S01]  /*1050*/  IADD3 RZ, P1, R7, R8, RZ ;  /* 0x0000000807ff7210 */ /* 0x000fe20007f3e0ff */
[----:B0-----:R-:W-:-:S04]  /*1060*/  IMAD.MOV.U32 R10, RZ, RZ, R9 ;  /* 0x000000ffff0a7224 */ /* 0x001fc800078e0009 */
[----:B------:R-:W-:-:S08]  /*1070*/  IMAD.WIDE.U32.X R6, R17, R21, R10, P1 ;  /* 0x0000001511067225 */ /* 0x000fd000008e040a */
.L_x_13:
[----:B------:R-:W2:Y:S01]  /*1080*/  LDC.64 R24, c[0x0][0x640] ;  /* 0x00019000ff187b82 */ /* 0x000ea20000000a00 */
[-CC-:B------:R-:W-:Y:S01]  /*1090*/  SHF.R.U64 R27, R6, R0.reuse, R7.reuse ;  /* 0x00000000061b7219 */ /* 0x180fe20000001207 */
[----:B------:R-:W-:Y:S01]  /*10a0*/  IMAD.MOV.U32 R6, RZ, RZ, R12 ;  /* 0x000000ffff067224 */ /* 0x000fe200078e000c */
[----:B------:R-:W-:Y:S02]  /*10b0*/  SHF.R.U32.HI R0, RZ, R0, R7 ;  /* 0x00000000ff007219 */ /* 0x000fe40000011607 */
[----:B------:R-:W-:-:S03]  /*10c0*/  IADD3 R9, P1, RZ, -R27, RZ ;  /* 0x8000001bff097210 */ /* 0x000fc60007f3e0ff */
[----:B------:R-:W1:Y:S02]  /*10d0*/  LDC R8, c[0x0][0x618] ;  /* 0x00018600ff087b82 */ /* 0x000e640000000800 */
[----:B------:R-:W-:-:S04]  /*10e0*/  IMAD.X R7, RZ, RZ, ~R0, P1 ;  /* 0x000000ffff077224 */ /* 0x000fc800008e0e00 */
[-C--:B------:R-:W-:Y:S02]  /*10f0*/  IMAD R0, R7, R22.reuse, RZ ;  /* 0x0000001607007224 */ /* 0x080fe400078e02ff */
[----:B0-----:R-:W0:Y:S01]  /*1100*/  LDC R10, c[0x0][0x608] ;  /* 0x00018200ff0a7b82 */ /* 0x001e220000000800 */
[----:B------:R-:W-:Y:S02]  /*1110*/  IMAD.MOV.U32 R7, RZ, RZ, R16 ;  /* 0x000000ffff077224 */ /* 0x000fe400078e0010 */
[----:B------:R-:W-:-:S05]  /*1120*/  IMAD.WIDE.U32 R6, R9, R22, R6 ;  /* 0x0000001609067225 */ /* 0x000fca00078e0006 */
[----:B------:R-:W3:Y:S01]  /*1130*/  LDC R21, c[0x0][0x658] ;  /* 0x00019600ff157b82 */ /* 0x000ee20000000800 */
[----:B------:R-:W-:Y:S01]  /*1140*/  IMAD R9, R9, R23, R0 ;  /* 0x0000001709097224 */ /* 0x000fe200078e0200 */
[----:B--2---:R-:W-:Y:S01]  /*1150*/  ISETP.NE.U32.AND P1, PT, R24, RZ, PT ;  /* 0x000000ff1800720c */ /* 0x004fe20003f25070 */
[----:B------:R-:W-:Y:S02]  /*1160*/  IMAD.MOV.U32 R0, RZ, RZ, -0x1 ;  /* 0xffffffffff007424 */ /* 0x000fe400078e00ff */
[----:B------:R-:W-:Y:S01]  /*1170*/  IMAD.IADD R7, R7, 0x1, R9 ;  /* 0x0000000107077824 */ /* 0x000fe200078e0209 */
[----:B------:R-:W-:Y:S01]  /*1180*/  ISETP.NE.AND.EX P1, PT, R25, RZ, PT, P1 ;  /* 0x000000ff1900720c */ /* 0x000fe20003f25310 */
[----:B------:R-:W-:Y:S01]  /*1190*/  IMAD.MOV.U32 R22, RZ, RZ, 0x1 ;  /* 0x00000001ff167424 */ /* 0x000fe200078e00ff */
[----:B------:R-:W2:Y:S02]  /*11a0*/  LDC R19, c[0x0][0x600] ;  /* 0x00018000ff137b82 */ /* 0x000ea40000000800 */
[----:B-1----:R-:W-:-:S02]  /*11b0*/  SHF.R.U64 R16, R6, R8, R7 ;  /* 0x0000000806107219 */ /* 0x002fc40000001207 */
[----:B------:R-:W-:-:S04]  /*11c0*/  SHF.R.U32.HI R7, RZ, R8, R7 ;  /* 0x00000008ff077219 */ /* 0x000fc80000011607 */
[----:B------:R-:W1:Y:S01]  /*11d0*/  LDC R20, c[0x0][0x648] ;  /* 0x00019200ff147b82 */ /* 0x000e620000000800 */
[-CC-:B0-----:R-:W-:Y:S02]  /*11e0*/  SHF.R.U64 R29, R16, R10.reuse, R7.reuse ;  /* 0x0000000a101d7219 */ /* 0x181fe40000001207 */
[----:B------:R-:W-:-:S05]  /*11f0*/  SHF.R.U32.HI R6, RZ, R10, R7 ;  /* 0x0000000aff067219 */ /* 0x000fca0000011607 */
[----:B------:R-:W0:Y:S01]  /*1200*/  LDC R23, c[0x0][0x638] ;  /* 0x00018e00ff177b82 */ /* 0x000e220000000800 */
[-CC-:B---3--:R-:W-:Y:S02]  /*1210*/  SHF.R.U64 R28, R29, R21.reuse, R6.reuse ;  /* 0x000000151d1c7219 */ /* 0x188fe40000001206 */
[-C--:B------:R-:W-:Y:S02]  /*1220*/  SHF.L.U32 R0, R0, R21.reuse, RZ ;  /* 0x0000001500007219 */ /* 0x080fe400000006ff */
[----:B------:R-:W-:Y:S01]  /*1230*/  SHF.R.U32.HI R7, RZ, R21, R6 ;  /* 0x00000015ff077219 */ /* 0x000fe20000011606 */
[----:B------:R-:W-:Y:S01]  /*1240*/  IMAD.MOV.U32 R6, RZ, RZ, R28 ;  /* 0x000000ffff067224 */ /* 0x000fe200078e001c */
[----:B------:R-:W-:Y:S01]  /*1250*/  LOP3.LUT R12, RZ, R0, RZ, 0x33, !PT ;  /* 0x00000000ff0c7212 */ /* 0x000fe200078e33ff */
[----:B------:R-:W3:Y:S01]  /*1260*/  LDC R26, c[0x0][0x610] ;  /* 0x00018400ff1a7b82 */ /* 0x000ee20000000800 */
[----:B------:R-:W-:Y:S05]  /*1270*/  @!P1 BRA `(.L_x_14) ;  /* 0x0000000000289947 */ /* 0x000fea0003800000 */
[----:B------:R-:W4:Y:S02]  /*1280*/  LDC R11, c[0x0][0x64c] ;  /* 0x00019300ff0b7b82 */ /* 0x000f240000000800 */
[----:B----4-:R-:W-:-:S05]  /*1290*/  IADD3 R11, P1, R28, R11, RZ ;  /* 0x0000000b1c0b7210 */ /* 0x010fca0007f3e0ff */
[----:B------:R-:W-:-:S04]  /*12a0*/  IMAD.X R17, RZ, RZ, R7, P1 ;  /* 0x000000ffff117224 */ /* 0x000fc800008e0607 */
[----:B------:R-:W-:-:S04]  /*12b0*/  IMAD.WIDE.U32 R6, R17, R24, RZ ;  /* 0x0000001811067225 */ /* 0x000fc800078e00ff */
[----:B------:R-:W-:-:S04]  /*12c0*/  IMAD.WIDE.U32 R8, P1, R11, R25, R6 ;  /* 0x000000190b087225 */ /* 0x000fc80007820006 */
[----:B------:R-:W-:-:S04]  /*12d0*/  IMAD.WIDE.U32 R6, R11, R24, RZ ;  /* 0x000000180b067225 */ /* 0x000fc800078e00ff */
[----:B------:R-:W-:Y:S01]  /*12e0*/  IMAD.X R11, RZ, RZ, RZ, P1 ;  /* 0x000000ffff0b7224 */ /* 0x000fe200008e06ff */
[----:B------:R-:W-:Y:S01]  /*12f0*/  IADD3 RZ, P1, R7, R8, RZ ;  /* 0x0000000807ff7210 */ /* 0x000fe20007f3e0ff */
[----:B------:R-:W-:-:S04]  /*1300*/  IMAD.MOV.U32 R10, RZ, RZ, R9 ;  /* 0x000000ffff0a7224 */ /* 0x000fc800078e0009 */
[----:B------:R-:W-:-:S08]  /*1310*/  IMAD.WIDE.U32.X R6, R17, R25, R10, P1 ;  /* 0x0000001911067225 */ /* 0x000fd000008e040a */
.L_x_14:
[----:B-1----:R-:W-:Y:S01]  /*1320*/  SHF.R.U64 R6, R6, R20, R7 ;  /* 0x0000001406067219 */ /* 0x002fe20000001207 */
[----:B--2---:R-:W-:Y:S01]  /*1330*/  VIADD R7, R19, 0xffffffff ;  /* 0xffffffff13077836 */ /* 0x004fe20000000000 */
[----:B------:R-:W-:Y:S01]  /*1340*/  SHF.L.U32 R0, R22, R21, RZ ;  /* 0x0000001516007219 */ /* 0x000fe200000006ff */
[----:B------:R-:W-:Y:S01]  /*1350*/  @P3 IMAD R14, R15, R18, R4 ;  /* 0x000000120f0e3224 */ /* 0x000fe200078e0204 */
[----:B------:R-:W-:Y:S01]  /*1360*/  LOP3.LUT R5, R29, R12, RZ, 0xc0, !PT ;  /* 0x0000000c1d057212 */ /* 0x000fe200078ec0ff */
[----:B------:R-:W-:Y:S01]  /*1370*/  IMAD.MOV R8, RZ, RZ, -R6 ;  /* 0x000000ffff087224 */ /* 0x000fe200078e0a06 */
[----:B------:R-:W-:-:S03]  /*1380*/  LOP3.LUT R7, R16, R7, RZ, 0xc0, !PT ;  /* 0x0000000710077212 */ /* 0x000fc600078ec0ff */
[----:B------:R-:W-:Y:S02]  /*1390*/  IMAD R5, R0, R6, R5 ;  /* 0x0000000600057224 */ /* 0x000fe400078e0205 */
[----:B0-----:R-:W-:Y:S02]  /*13a0*/  IMAD R0, R8, R23, R28 ;  /* 0x0000001708007224 */ /* 0x001fe400078e021c */
[----:B---3--:R-:W-:Y:S02]  /*13b0*/  IMAD R4, R5, R26, R14 ;  /* 0x0000001a05047224 */ /* 0x008fe400078e020e */
[----:B------:R-:W-:Y:S02]  /*13c0*/  IMAD.MOV.U32 R6, RZ, RZ, 0x1 ;  /* 0x00000001ff067424 */ /* 0x000fe400078e00ff */
[----:B------:R-:W-:-:S03]  /*13d0*/  IMAD R5, R0, R19, R7 ;  /* 0x0000001300057224 */ /* 0x000fc600078e0207 */
[----:B------:R-:W-:Y:S02]  /*13e0*/  PRMT R0, R6, 0x7610, R0 ;  /* 0x0000761006007816 */ /* 0x000fe40000000000 */
[----:B------:R-:W-:Y:S02]  /*13f0*/  SEL R6, R5, R4, !P3 ;  /* 0x0000000405067207 */ /* 0x000fe40005800000 */
[----:B------:R-:W-:-:S03]  /*1400*/  SEL R4, R4, R5, !P3 ;  /* 0x0000000504047207 */ /* 0x000fc60005800000 */
[----:B------:R3:W-:Y:S04]  /*1410*/  STL [R1+0x84], R6 ;  /* 0x0000840601007387 */ /* 0x0007e80000100800 */
[----:B------:R3:W-:Y:S04]  /*1420*/  STL [R1+0x70], R27 ;  /* 0x0000701b01007387 */ /* 0x0007e80000100800 */
[----:B------:R3:W-:Y:S02]  /*1430*/  STL [R1+0x80], R4 ;  /* 0x0000800401007387 */ /* 0x0007e40000100800 */
.L_x_12:
[----:B------:R-:W-:Y:S05]  /*1440*/  @!P2 BRA `(.L_x_15) ;  /* 0x00000000000ca947 */ /* 0x000fea0003800000 */
[----:B------:R-:W-:Y:S01]  /*1450*/  UCGABAR_WAIT ;  /* 0x0000000000007dc7 */ /* 0x000fe20008000000 */
[----:B------:R-:W-:Y:S01]  /*1460*/  CCTL.IVALL ;  /* 0x00000000ff00798f */ /* 0x000fe20002000000 */
[----:B------:R-:W-:Y:S05]  /*1470*/  BRA `(.L_x_16) ;  /* 0x0000000000047947 */ /* 0x000fea0003800000 */
.L_x_15:
[----:B------:R-:W-:Y:S06]  /*1480*/  BAR.SYNC.DEFER_BLOCKING 0x0 ;  /* 0x0000000000007b1d */ /* 0x000fec0000010000 */
.L_x_16:
[----:B------:R-:W-:Y:S05]  /*1490*/  @!P4 BRA `(.L_x_17) ;  /* 0x000000dc0034c947 */ /* 0x000fea0003800000 */
[----:B------:R-:W-:-:S06]  /*14a0*/  UISETP.GT.U32.AND UP0, UPT, UR12, 0x1, UPT ;  /* 0x000000010c00788c */ /* 0x000fcc000bf04070 */
[----:B------:R-:W-:-:S13]  /*14b0*/  PLOP3.LUT P1, PT, PT, PT, UP0, 0x80, 0x0 ;  /* 0x000000000000781c */ /* 0x000fda0003f2f008 */
[----:B------:R-:W-:Y:S05]  /*14c0*/  @P1 EXIT ;  /* 0x000000000000194d */ /* 0x000fea0003800000 */
.L_x_18:
[----:B------:R-:W-:-:S08]  /*14d0*/  NOP ;  /* 0x0000000000007918 */ /* 0x000fd00000000000 */
[----:B------:R-:W4:Y:S02]  /*14e0*/  USETMAXREG.TRY_ALLOC.CTAPOOL UP0, 0xe8 ;  /* 0x000000e8000079c8 */ /* 0x000f240008000600 */
[----:B----4-:R-:W-:-:S13]  /*14f0*/  PLOP3.LUT P1, PT, PT, PT, UP0, 0x80, 0x0 ;  /* 0x000000000000781c */ /* 0x010fda0003f2f008 */
[----:B------:R-:W-:Y:S05]  /*1500*/  @!P1 BRA `(.L_x_18) ;  /* 0xfffffffc00f09947 */ /* 0x000fea000383ffff */
[----:B------:R-:W-:-:S13]  /*1510*/  LOP3.LUT P1, RZ, R0, 0xff, RZ, 0xc0, !PT ;  /* 0x000000ff00ff7812 */ /* 0x000fda000782c0ff */
[----:B------:R-:W-:Y:S05]  /*1520*/  @!P1 EXIT ;  /* 0x000000000000994d */ /* 0x000fea0003800000 */
[----:B------:R-:W4:Y:S01]  /*1530*/  S2UR UR6, SR_CgaCtaId ;  /* 0x00000000000679c3 */ /* 0x000f220000008800 */
[CC--:B------:R-:W-:Y:S01]  /*1540*/  LEA.HI R0, R13.reuse, R2.reuse, RZ, 0x2 ;  /* 0x000000020d007211 */ /* 0x0c0fe200078f10ff */
[----:B------:R-:W-:Y:S01]  /*1550*/  UIADD3 UR7, UR18, -0x1, URZ ;  /* 0xffffffff12077890 */ /* 0x000fe2000fffe03f */
[----:B------:R-:W-:Y:S01]  /*1560*/  LEA.HI R13, R13, R2, RZ, 0x5 ;  /* 0x000000020d0d7211 */ /* 0x000fe200078f28ff */
[----:B------:R-:W-:Y:S01]  /*1570*/  UMOV UR22, 0x400 ;  /* 0x0000040000167882 */ /* 0x000fe20000000000 */
[--C-:B---3--:R-:W-:Y:S01]  /*1580*/  SHF.R.S32.HI R4, RZ, 0x2, R0.reuse ;  /* 0x00000002ff047819 */ /* 0x108fe20000011400 */
[----:B------:R-:W-:Y:S01]  /*1590*/  UISETP.LT.AND UP0, UPT, UR14, 0x1, UPT ;  /* 0x000000010e00788c */ /* 0x000fe2000bf01270 */
[----:B------:R-:W-:Y:S01]  /*15a0*/  SHF.R.S32.HI R3, RZ, 0x1f, R0 ;  /* 0x0000001fff037819 */ /* 0x000fe20000011400 */
[----:B------:R-:W-:Y:S01]  /*15b0*/  ULOP3.LUT UR30, UR15, 0x1, URZ, 0xfc, !UPT ;  /* 0x000000010f1e7892 */ /* 0x000fe2000f8efc3f */
[----:B------:R-:W-:Y:S01]  /*15c0*/  SHF.R.S32.HI R13, RZ, 0x5, R13 ;  /* 0x00000005ff0d7819 */ /* 0x000fe2000001140d */
[----:B------:R-:W-:Y:S01]  /*15d0*/  USEL UR19, UR14, 0x1, UP0 ;  /* 0x000000010e137887 */ /* 0x000fe20008000000 */
[----:B------:R-:W-:Y:S01]  /*15e0*/  LEA.HI R3, R3, R4, RZ, 0x3 ;  /* 0x0000000403037211 */ /* 0x000fe200078f18ff */
[----:B------:R-:W-:-:S02]  /*15f0*/  UISETP.NE.AND UP0, UPT, UR7, URZ, UPT ;  /* 0x0000003f0700728c */ /* 0x000fc4000bf05270 */
[----:B------:R-:W-:Y:S01]  /*1600*/  USHF.L.U32 UR29, UR14, 0x1, URZ ;  /* 0x000000010e1d7899 */ /* 0x000fe2000800063f */
[----:B------:R-:W-:Y:S01]  /*1610*/  LOP3.LUT R3, R3, 0xfffffff8, RZ, 0xc0, !PT ;  /* 0xfffffff803037812 */ /* 0x000fe200078ec0ff */
[----:B------:R-:W-:Y:S02]  /*1620*/  UIADD3 UR19, -UR19, UR14, URZ ;  /* 0x0000000e13137290 */ /* 0x000fe4000fffe13f */
[----:B------:R-:W-:Y:S02]  /*1630*/  USEL UR27, URZ, 0x1, UP0 ;  /* 0x000000013f1b7887 */ /* 0x000fe40008000000 */
[----:B------:R-:W-:Y:S01]  /*1640*/  IMAD.IADD R4, R4, 0x1, -R3 ;  /* 0x0000000104047824 */ /* 0x000fe200078e0a03 */
[----:B------:R-:W-:Y:S01]  /*1650*/  LOP3.LUT R3, R0, 0xfffffffc, RZ, 0xc0, !PT ;  /* 0xfffffffc00037812 */ /* 0x000fe200078ec0ff */
[----:B----4-:R-:W-:-:S03]  /*1660*/  ULEA UR22, UR6, UR22, 0x18 ;  /* 0x0000001606167291 */ /* 0x010fc6000f8ec03f */
[--C-:B------:R-:W-:Y:S01]  /*1670*/  SHF.R.S32.HI R5, RZ, 0x1f, R4.reuse ;  /* 0x0000001fff057819 */ /* 0x100fe20000011404 */
[----:B------:R-:W-:Y:S01]  /*1680*/  USHF.L.U32 UR6, UR7, 0x3, URZ ;  /* 0x0000000307067899 */ /* 0x000fe2000800063f */
[C-C-:B------:R-:W-:Y:S01]  /*1690*/  IMAD R0, R13.reuse, -0x10, -R4.reuse ;  /* 0xfffffff00d007824 */ /* 0x140fe200078e0a04 */
[----:B------:R-:W-:Y:S01]  /*16a0*/  UIADD3 UR28, UR22, 0x60, URZ ;  /* 0x00000060161c7890 */ /* 0x000fe2000fffe03f */
[----:B--2---:R-:W-:Y:S01]  /*16b0*/  IMAD.IADD R6, R2, 0x1, -R3 ;  /* 0x0000000102067824 */ /* 0x004fe200078e0a03 */
[----:B------:R-:W-:Y:S01]  /*16c0*/  ULOP3.LUT UR6, UR6, 0x8, URZ, 0xc0, !UPT ;  /* 0x0000000806067892 */ /* 0x000fe2000f8ec03f */
[----:B------:R-:W-:Y:S01]  /*16d0*/  IMAD.WIDE R2, R13, 0x10, R4 ;  /* 0x000000100d027825 */ /* 0x000fe200078e0204 */
[----:B------:R-:W-:Y:S02]  /*16e0*/  ULEA UR18, UR18, UR28, 0x3 ;  /* 0x0000001c12127291 */ /* 0x000fe4000f8e183f */
[----:B------:R-:W-:Y:S01]  /*16f0*/  ULOP3.LUT UR26, UR6, 0x8, URZ, 0x3c, !UPT ;  /* 0x00000008061a7892 */ /* 0x000fe2000f8e3c3f */
[----:B------:R2:W-:Y:S01]  /*1700*/  STL [R1+0x88], R6 ;  /* 0x0000880601007387 */ /* 0x0005e20000100800 */
[----:B------:R-:W-:-:S03]  /*1710*/  ULOP3.LUT UR12, UR6, 0x18, URZ, 0x3c, !UPT ;  /* 0x00000018060c7892 */ /* 0x000fc6000f8e3c3f */
[----:B------:R-:W-:Y:S02]  /*1720*/  ULDC UR6, c[0x0][0x284] ;  /* 0x0000a10000067ab9 */ /* 0x000fe40000000800 */
[----:B------:R-:W-:-:S05]  /*1730*/  VIADD R0, R0, UR6 ;  /* 0x0000000600007c36 */ /* 0x000fca0008000000 */
[----:B------:R2:W-:Y:S04]  /*1740*/  STL [R1+0x8c], R0 ;  /* 0x00008c0001007387 */ /* 0x0005e80000100800 */
[----:B------:R2:W-:Y:S02]  /*1750*/  STL.64 [R1+0x90], R2 ;  /* 0x0000900201007387 */ /* 0x0005e40000100a00 */
.L_x_301:
[----:B--2---:R-:W-:Y:S01]  /*1760*/  IMAD.U32 R0, RZ, RZ, UR27 ;  /* 0x0000001bff007e24 */ /* 0x004fe2000f8e00ff */
[----:B01----:R-:W2:Y:S01]  /*1770*/  LDC R2, c[0x0][0x28c] ;  /* 0x0000a300ff027b82 */ /* 0x003ea20000000800 */
[----:B------:R-:W-:Y:S01]  /*1780*/  UMOV UR6, URZ ;  /* 0x0000003f00067c82 */ /* 0x000fe20008000000 */
[----:B------:R-:W-:Y:S02]  /*1790*/  UMOV UR23, UR5 ;  /* 0x0000000500177c82 */ /* 0x000fe40008000000 */
[----:B------:R-:W-:-:S04]  /*17a0*/  SHF.L.U32 R0, R0, 0x1f, RZ ;  /* 0x0000001f00007819 */ /* 0x000fc800000006ff */
[----:B------:R-:W3:Y:S01]  /*17b0*/  SYNCS.PHASECHK.TRANS64.TRYWAIT P1, [UR18+-0x8], R0 ;  /* 0xfffff800ff0075a7 */ /* 0x000ee20008020152 */
[----:B--2---:R-:W-:Y:S01]  /*17c0*/  ISETP.GE.AND P2, PT, R2, 0x1, PT ;  /* 0x000000010200780c */ /* 0x004fe20003f46270 */
[----:B---34-:R-:W-:-:S12]  /*17d0*/  @!P1 BRA `(.L_x_19) ;  /* 0x000000e800c89947 */ /* 0x018fd80003800000 */
.L_x_324:
[----:B------:R3:W-:Y:S01]  /*17e0*/  STL [R1+0x6c], RZ ;  /* 0x00006cff01007387 */ /* 0x0007e20000100800 */
[----:B------:R-:W-:Y:S01]  /*17f0*/  UMOV UR24, UR4 ;  /* 0x0000000400187c82 */ /* 0x000fe20008000000 */
[----:B------:R-:W-:Y:S01]  /*1800*/  UMOV UR7, URZ ;  /* 0x0000003f00077c82 */ /* 0x000fe20008000000 */
[----:B------:R-:W-:Y:S01]  /*1810*/  UMOV UR8, URZ ;  /* 0x0000003f00087c82 */ /* 0x000fe20008000000 */
[----:B------:R3:W-:Y:S01]  /*1820*/  STL [R1+0x68], RZ ;  /* 0x000068ff01007387 */ /* 0x0007e20000100800 */
[----:B--2---:R-:W-:Y:S01]  /*1830*/  IMAD.MOV.U32 R0, RZ, RZ, RZ ;  /* 0x000000ffff007224 */ /* 0x004fe200078e00ff */
[----:B------:R-:W-:Y:S02]  /*1840*/  CS2R R2, SRZ ;  /* 0x0000000000027805 */ /* 0x000fe4000001ff00 */
[----:B------:R-:W-:Y:S01]  /*1850*/  CS2R R4, SRZ ;  /* 0x0000000000047805 */ /* 0x000fe2000001ff00 */
[----:B------:R3:W-:Y:S01]  /*1860*/  STL [R1+0x64], RZ ;  /* 0x000064ff01007387 */ /* 0x0007e20000100800 */
[----:B------:R-:W-:-:S02]  /*1870*/  CS2R R6, SRZ ;  /* 0x0000000000067805 */ /* 0x000fc4000001ff00 */
[----:B------:R-:W-:Y:S02]  /*1880*/  CS2R R8, SRZ ;  /* 0x0000000000087805 */ /* 0x000fe4000001ff00 */
[----:B0-----:R-:W-:Y:S01]  /*1890*/  CS2R R10, SRZ ;  /* 0x00000000000a7805 */ /* 0x001fe2000001ff00 */
[----:B------:R3:W-:Y:S01]  /*18a0*/  STL [R1+0x60], RZ ;  /* 0x000060ff01007387 */ /* 0x0007e20000100800 */
[----:B-1----:R-:W-:Y:S02]  /*18b0*/  CS2R R12, SRZ ;  /* 0x00000000000c7805 */ /* 0x002fe4000001ff00 */
[----:B------:R-:W-:Y:S02]  /*18c0*/  CS2R R14, SRZ ;  /* 0x00000000000e7805 */ /* 0x000fe4000001ff00 */
[----:B------:R-:W-:Y:S01]  /*18d0*/  CS2R R16, SRZ ;  /* 0x0000000000107805 */ /* 0x000fe2000001ff00 */
[----:B------:R3:W-:Y:S01]  /*18e0*/  STL [R1+0x5c], RZ ;  /* 0x00005cff01007387 */ /* 0x0007e20000100800 */
[----:B------:R-:W-:-:S02]  /*18f0*/  CS2R R18, SRZ ;  /* 0x0000000000127805 */ /* 0x000fc4000001ff00 */
[----:B------:R-:W-:Y:S02]  /*1900*/  CS2R R20, SRZ ;  /* 0x0000000000147805 */ /* 0x000fe4000001ff00 */
[----:B------:R-:W-:Y:S01]  /*1910*/  CS2R R22, SRZ ;  /* 0x0000000000167805 */ /* 0x000fe2000001ff00 */
[----:B------:R3:W-:Y:S01]  /*1920*/  STL [R1+0x58], RZ ;  /* 0x000058ff01007387 */ /* 0x0007e20000100800 */
[----:B------:R-:W-:Y:S02]  /*1930*/  CS2R R152, SRZ ;  /* 0x0000000000987805 */ /* 0x000fe4000001ff00 */
        /* <DEDUP_REMOVED lines=48> */
[----:B------:R-:W-:Y:S01]  /*1c40*/  CS2R R226, SRZ ;  /* 0x0000000000e27805 */ /* 0x000fe2000001ff00 */
[----:B------:R-:W-:Y:S01]  /*1c50*/  IMAD.MOV.U32 R228, RZ, RZ, RZ ;  /* 0x000000ffffe47224 */ /* 0x000fe200078e00ff */
[----:B------:R3:W-:Y:S01]  /*1c60*/  STL [R1+0x24], RZ ;  /* 0x000024ff01007387 */ /* 0x0007e20000100800 */
[----:B------:R-:W-:Y:S02]  /*1c70*/  CS2R R24, SRZ ;  /* 0x0000000000187805 */ /* 0x000fe4000001ff00 */
[----:B------:R-:W-:-:S02]  /*1c80*/  CS2R R26, SRZ ;  /* 0x00000000001a7805 */ /* 0x000fc4000001ff00 */
[----:B------:R-:W-:Y:S01]  /*1c90*/  CS2R R28, SRZ ;  /* 0x00000000001c7805 */ /* 0x000fe2000001ff00 */
[----:B------:R3:W-:Y:S01]  /*1ca0*/  STL [R1+0x20], RZ ;  /* 0x000020ff01007387 */ /* 0x0007e20000100800 */
[----:B------:R-:W-:Y:S02]  /*1cb0*/  CS2R R30, SRZ ;  /* 0x00000000001e7805 */ /* 0x000fe4000001ff00 */
[----:B------:R-:W-:Y:S02]  /*1cc0*/  CS2R R32, SRZ ;  /* 0x0000000000207805 */ /* 0x000fe4000001ff00 */
[----:B------:R-:W-:Y:S01]  /*1cd0*/  CS2R R34, SRZ ;  /* 0x0000000000227805 */ /* 0x000fe2000001ff00 */
        /* <DEDUP_REMOVED lines=28> */
[----:B------:R3:W-:Y:S01]  /*1ea0*/  STL [R1], RZ ;  /* 0x000000ff01007387 */ /* 0x0007e20000100800 */
[----:B------:R-:W-:Y:S02]  /*1eb0*/  CS2R R78, SRZ ;  /* 0x00000000004e7805 */ /* 0x000fe4000001ff00 */
[----:B------:R-:W-:Y:S02]  /*1ec0*/  CS2R R80, SRZ ;  /* 0x0000000000507805 */ /* 0x000fe4000001ff00 */
[----:B------:R-:W-:Y:S02]  /*1ed0*/  CS2R R82, SRZ ;  /* 0x0000000000527805 */ /* 0x000fe4000001ff00 */
[----:B------:R-:W-:Y:S02]  /*1ee0*/  CS2R R84, SRZ ;  /* 0x0000000000547805 */ /* 0x000fe4000001ff00 */
[----:B------:R-:W-:-:S02]  /*1ef0*/  CS2R R86, SRZ ;  /* 0x0000000000567805 */ /* 0x000fc4000001ff00 */
[----:B------:R-:W-:Y:S02]  /*1f00*/  CS2R R88, SRZ ;  /* 0x0000000000587805 */ /* 0x000fe4000001ff00 */
        /* <DEDUP_REMOVED lines=30> */
[----:B------:R-:W-:Y:S01]  /*20f0*/  CS2R R150, SRZ ;  /* 0x0000000000967805 */ /* 0x000fe2000001ff00 */
[----:B---3--:R-:W-:Y:S06]  /*2100*/  @!P2 BRA `(.L_x_20) ;  /* 0x0000001000a0a947 */ /* 0x008fec0003800000 */
[----:B------:R-:W-:-:S06]  /*2110*/  UISETP.NE.AND UP0, UPT, UR30, 0x3, UPT ;  /* 0x000000031e00788c */ /* 0x000fcc000bf05270 */
[----:B------:R-:W-:-:S13]  /*2120*/  PLOP3.LUT P2, PT, PT, PT, UP0, 0x80, 0x0 ;  /* 0x000000000000781c */ /* 0x000fda0003f4f008 */
[----:B------:R-:W-:Y:S05]  /*2130*/  @!P2 BRA `(.L_x_21) ;  /* 0x000000000004a947 */ /* 0x000fea0003800000 */
[----:B------:R-:W-:Y:S01]  /*2140*/  BPT.TRAP 0x1 ;  /* 0x000000040000795c */ /* 0x000fe20000300000 */
.L_x_21:
[----:B------:R-:W-:Y:S01]  /*2150*/  ULEA UR6, UR5, UR22, 0x3 ;  /* 0x0000001605067291 */ /* 0x000fe2000f8e183f */
[----:B------:R-:W-:-:S05]  /*2160*/  IMAD.U32 R0, RZ, RZ, UR4 ;  /* 0x00000004ff007e24 */ /* 0x000fca000f8e00ff */
[----:B------:R-:W-:-:S04]  /*2170*/  SHF.L.U32 R0, R0, 0x1f, RZ ;  /* 0x0000001f00007819 */ /* 0x000fc800000006ff */
[----:B------:R0:W1:Y:S01]  /*2180*/  SYNCS.PHASECHK.TRANS64.TRYWAIT P1, [UR6], R0 ;  /* 0x00000000ff0075a7 */ /* 0x0000620008020146 */
[----:B------:R-:W-:Y:S05]  /*2190*/  @!P2 BRA `(.L_x_22) ;  /* 0x000000000004a947 */ /* 0x000fea0003800000 */
[----:B------:R-:W-:Y:S01]  /*21a0*/  BPT.TRAP 0x1 ;  /* 0x000000040000795c */ /* 0x000fe20000300000 */
.L_x_22:
[----:B-1----:R-:W-:Y:S05]  /*21b0*/  @P1 BRA `(.L_x_23) ;  /* 0x0000000000081947 */ /* 0x002fea0003800000 */
[----:B------:R-:W1:Y:S02]  /*21c0*/  SYNCS.PHASECHK.TRANS64.TRYWAIT P1, [UR6], R0 ;  /* 0x00000000ff0075a7 */ /* 0x000e640008020146 */
[----:B-1----:R-:W-:Y:S05]  /*21d0*/  @!P1 BRA `(.L_x_24) ;  /* 0x000000e000609947 */ /* 0x002fea0003800000 */
.L_x_23:
[----:B------:R-:W-:Y:S01]  /*21e0*/  UIADD3 UR6, UR22, 0x180, URZ ;  /* 0x0000018016067890 */ /* 0x000fe2000fffe03f */
[----:B------:R-:W-:Y:S01]  /*21f0*/  WARPGROUP.ARRIVE ;  /* 0x00000000000079c5 */ /* 0x000fe20000000000 */
[----:B------:R-:W-:Y:S01]  /*2200*/  UIADD3 UR7, UR22, 0xa180, URZ ;  /* 0x0000a18016077890 */ /* 0x000fe2000fffe03f */
[----:B------:R2:W-:Y:S01]  /*2210*/  STL [R1+0x6c], RZ ;  /* 0x00006cff01007387 */ /* 0x0005e20000100800 */
[----:B------:R-:W-:Y:S01]  /*2220*/  USHF.R.U32.HI UR6, URZ, 0x4, UR6 ;  /* 0x000000043f067899 */ /* 0x000fe20008011606 */
[----:B01----:R-:W-:Y:S01]  /*2230*/  IMAD.MOV.U32 R0, RZ, RZ, RZ ;  /* 0x000000ffff007224 */ /* 0x003fe200078e00ff */
[----:B------:R-:W-:Y:S01]  /*2240*/  USHF.R.U32.HI UR7, URZ, 0x4, UR7 ;  /* 0x000000043f077899 */ /* 0x000fe20008011607 */
[----:B------:R2:W-:Y:S01]  /*2250*/  STL [R1+0x68], RZ ;  /* 0x000068ff01007387 */ /* 0x0005e20000100800 */
[----:B------:R-:W-:Y:S01]  /*2260*/  ULOP3.LUT UR6, UR6, 0x3fff, URZ, 0xc0, !UPT ;  /* 0x00003fff06067892 */ /* 0x000fe2000f8ec03f */
[----:B------:R-:W-:Y:S01]  /*2270*/  CS2R R2, SRZ ;  /* 0x0000000000027805 */ /* 0x000fe2000001ff00 */
[----:B------:R-:W-:Y:S01]  /*2280*/  ULOP3.LUT UR7, UR7, 0x3fff, URZ, 0xc0, !UPT ;  /* 0x00003fff07077892 */ /* 0x000fe2000f8ec03f */
[----:B------:R2:W-:Y:S01]  /*2290*/  STL [R1+0x64], RZ ;  /* 0x000064ff01007387 */ /* 0x0005e20000100800 */
[----:B------:R-:W-:Y:S01]  /*22a0*/  ULOP3.LUT UR6, UR6, 0x10000, URZ, 0xfc, !UPT ;  /* 0x0001000006067892 */ /* 0x000fe2000f8efc3f */
[----:B------:R-:W-:Y:S01]  /*22b0*/  CS2R R4, SRZ ;  /* 0x0000000000047805 */ /* 0x000fe2000001ff00 */
[----:B------:R-:W-:Y:S01]  /*22c0*/  ULOP3.LUT UR7, UR7, 0x10000, URZ, 0xfc, !UPT ;  /* 0x0001000007077892 */ /* 0x000fe2000f8efc3f */
[----:B------:R2:W-:Y:S01]  /*22d0*/  STL [R1+0x60], RZ ;  /* 0x000060ff01007387 */ /* 0x0005e20000100800 */
[----:B------:R-:W-:Y:S01]  /*22e0*/  ULEA UR6, UR5, UR6, 0x9 ;  /* 0x0000000605067291 */ /* 0x000fe2000f8e483f */
[----:B------:R-:W-:Y:S01]  /*22f0*/  CS2R R6, SRZ ;  /* 0x0000000000067805 */ /* 0x000fe2000001ff00 */
[----:B------:R-:W-:Y:S01]  /*2300*/  ULEA UR7, UR5, UR7, 0xb ;  /* 0x0000000705077291 */ /* 0x000fe2000f8e583f */
[----:B------:R2:W-:Y:S01]  /*2310*/  STL [R1+0x5c], RZ ;  /* 0x00005cff01007387 */ /* 0x0005e20000100800 */
[----:B------:R-:W-:Y:S01]  /*2320*/  UMOV UR9, 0x40000040 ;  /* 0x4000004000097882 */ /* 0x000fe20000000000 */
[----:B------:R-:W-:Y:S01]  /*2330*/  UMOV UR11, 0x40000040 ;  /* 0x40000040000b7882 */ /* 0x000fe20000000000 */
[----:B------:R-:W-:Y:S01]  /*2340*/  CS2R R8, SRZ ;  /* 0x0000000000087805 */ /* 0x000fe2000001ff00 */
[----:B------:R-:W-:Y:S01]  /*2350*/  UMOV UR8, UR6 ;  /* 0x0000000600087c82 */ /* 0x000fe20008000000 */
[----:B------:R2:W-:Y:S01]  /*2360*/  STL [R1+0x58], RZ ;  /* 0x000058ff01007387 */ /* 0x0005e20000100800 */
[----:B------:R-:W-:Y:S01]  /*2370*/  UMOV UR10, UR7 ;  /* 0x00000007000a7c82 */ /* 0x000fe20008000000 */
[----:B------:R-:W-:Y:S01]  /*2380*/  CS2R R10, SRZ ;  /* 0x00000000000a7805 */ /* 0x000fe2000001ff00 */
[----:B------:R-:W-:Y:S01]  /*2390*/  QGMMA.64x256x32.F32.E4M3.E4M3 R24, gdesc[UR8], RZ, !UPT ;  /* 0x03e00000081879f3 */ /* 0x000fe2000c7008ff */
[----:B------:R-:W-:Y:S01]  /*23a0*/  UIADD3 UR8, UR6, 0x2, URZ ;  /* 0x0000000206087890 */ /* 0x000fe2000fffe03f */
[----:B------:R2:W-:Y:S01]  /*23b0*/  STL [R1+0x54], RZ ;  /* 0x000054ff01007387 */ /* 0x0005e20000100800 */
[----:B------:R-:W-:Y:S01]  /*23c0*/  UIADD3 UR10, UR7, 0x2, URZ ;  /* 0x00000002070a7890 */ /* 0x000fe2000fffe03f */
[----:B------:R-:W-:Y:S01]  /*23d0*/  CS2R R12, SRZ ;  /* 0x00000000000c7805 */ /* 0x000fe2000001ff00 */
[----:B------:R-:W-:Y:S01]  /*23e0*/  UMOV UR9, 0x40000040 ;  /* 0x4000004000097882 */ /* 0x000fe20000000000 */
[----:B------:R-:W-:Y:S01]  /*23f0*/  UMOV UR11, 0x40000040 ;  /* 0x40000040000b7882 */ /* 0x000fe20000000000 */
        /* <DEDUP_REMOVED lines=57> */
[----:B------:R-:W-:Y:S01]  /*2790*/  CS2R R226, SRZ ;  /* 0x0000000000e27805 */ /* 0x000fe2000001ff00 */
[----:B------:R-:W-:-:S02]  /*27a0*/  IMAD.MOV.U32 R228, RZ, RZ, RZ ;  /* 0x000000ffffe47224 */ /* 0x000fc400078e00ff */
[----:B------:R2:W-:Y:S04]  /*27b0*/  STL [R1+0x14], RZ ;  /* 0x000014ff01007387 */ /* 0x0005e80000100800 */
[----:B------:R2:W-:Y:S04]  /*27c0*/  STL [R1+0x10], RZ ;  /* 0x000010ff01007387 */ /* 0x0005e80000100800 */
[----:B------:R2:W-:Y:S04]  /*27d0*/  STL [R1+0xc], RZ ;  /* 0x00000cff01007387 */ /* 0x0005e80000100800 */
[----:B------:R2:W-:Y:S04]  /*27e0*/  STL [R1+0x8], RZ ;  /* 0x000008ff01007387 */ /* 0x0005e80000100800 */
[----:B------:R2:W-:Y:S04]  /*27f0*/  STL [R1+0x4], RZ ;  /* 0x000004ff01007387 */ /* 0x0005e80000100800 */
[----:B------:R2:W-:Y:S01]  /*2800*/  STL [R1], RZ ;  /* 0x000000ff01007387 */ /* 0x0005e20000100800 */
[----:B------:R-:W-:Y:S01]  /*2810*/  QGMMA.64x256x32.F32.E4M3.E4M3 R24, gdesc[UR8], R24 ;  /* 0x03e00000081879f3 */ /* 0x000fe20008700818 */
[----:B------:R-:W-:-:S02]  /*2820*/  UIADD3 UR8, UR6, 0x4, URZ ;  /* 0x0000000406087890 */ /* 0x000fc4000fffe03f */
[----:B------:R-:W-:Y:S01]  /*2830*/  UIADD3 UR10, UR7, 0x4, URZ ;  /* 0x00000004070a7890 */ /* 0x000fe2000fffe03f */
[----:B------:R-:W-:Y:S01]  /*2840*/  UMOV UR9, 0x40000040 ;  /* 0x4000004000097882 */ /* 0x000fe20000000000 */
[----:B------:R-:W-:-:S15]  /*2850*/  UMOV UR11, 0x40000040 ;  /* 0x40000040000b7882 */ /* 0x000fde0000000000 */
[----:B------:R-:W-:-:S08]  /*2860*/  NOP ;  /* 0x0000000000007918 */ /* 0x000fd00000000000 */
[----:B------:R-:W-:Y:S01]  /*2870*/  QGMMA.64x256x32.F32.E4M3.E4M3 R24, gdesc[UR8], R24 ;  /* 0x03e00000081879f3 */ /* 0x000fe20008700818 */
[----:B------:R-:W-:Y:S02]  /*2880*/  UIADD3 UR10, UR7, 0x6, URZ ;  /* 0x00000006070a7890 */ /* 0x000fe4000fffe03f */
[----:B------:R-:W-:Y:S01]  /*2890*/  UIADD3 UR8, UR6, 0x6, URZ ;  /* 0x0000000606087890 */ /* 0x000fe2000fffe03f */
[----:B------:R-:W-:Y:S01]  /*28a0*/  ULDC UR7, c[0x0][0x50c] ;  /* 0x0001430000077ab9 */ /* 0x000fe20000000800 */
[----:B------:R-:W-:Y:S01]  /*28b0*/  UMOV UR9, 0x40000040 ;  /* 0x4000004000097882 */ /* 0x000fe20000000000 */
[----:B------:R-:W-:Y:S01]  /*28c0*/  UISETP.NE.AND UP0, UPT, UR7, 0x4, UPT ;  /* 0x000000040700788c */ /* 0x000fe2000bf05270 */
[----:B------:R-:W-:Y:S01]  /*28d0*/  UMOV UR11, 0x40000040 ;  /* 0x40000040000b7882 */ /* 0x000fe20000000000 */
[----:B------:R-:W-:Y:S02]  /*28e0*/  UMOV UR6, 0x4 ;  /* 0x0000000400067882 */ /* 0x000fe40000000000 */
[----:B------:R-:W-:-:S06]  /*28f0*/  USEL UR7, URZ, 0x1, UP0 ;  /* 0x000000013f077887 */ /* 0x000fcc0008000000 */
[----:B------:R-:W-:-:S12]  /*2900*/  ISETP.NE.AND P1, PT, RZ, UR7, PT ;  /* 0x00000007ff007c0c */ /* 0x000fd8000bf25270 */
[----:B------:R-:W-:Y:S01]  /*2910*/  QGMMA.64x256x32.F32.E4M3.E4M3 R24, gdesc[UR8], R24, gsb0 ;  /* 0x03e00000081879f3 */ /* 0x000fe20008000818 */
[----:B--2---:R-:W-:Y:S05]  /*2920*/  @!P1 BRA `(.L_x_25) ;  /* 0x0000000800809947 */ /* 0x004fea0003800000 */
[----:B------:R-:W-:Y:S02]  /*2930*/  WARPGROUP.DEPBAR.LE gsb0, 0x0 ;  /* 0x00008000000079c5 */ /* 0x000fe40000010000 */
[----:B------:R-:W-:-:S01]  /*2940*/  FADD R227, RZ, R25 ;  /* 0x00000019ffe37221 */ /* 0x000fc20000000000 */
[----:B------:R-:W-:Y:S01]  /*2950*/  FADD R228, RZ, R24 ;  /* 0x00000018ffe47221 */ /* 0x000fe20000000000 */
[----:B------:R-:W-:-:S01]  /*2960*/  FADD R226, RZ, R26 ;  /* 0x0000001affe27221 */ /* 0x000fc20000000000 */
[----:B------:R-:W-:Y:S01]  /*2970*/  FADD R225, RZ, R27 ;  /* 0x0000001bffe17221 */ /* 0x000fe20000000000 */
[----:B------:R-:W-:-:S01]  /*2980*/  FADD R224, RZ, R28 ;  /* 0x0000001cffe07221 */ /* 0x000fc20000000000 */
[----:B------:R0:W-:Y:S01]  /*2990*/  STL [R1+0x9c], R227 ;  /* 0x00009ce301007387 */ /* 0x0001e20000100800 */
[----:B------:R-:W-:-:S01]  /*29a0*/  FADD R223, RZ, R29 ;  /* 0x0000001dffdf7221 */ /* 0x000fc20000000000 */
[----:B------:R-:W-:Y:S01]  /*29b0*/  FADD R222, RZ, R30 ;  /* 0x0000001effde7221 */ /* 0x000fe20000000000 */
[----:B------:R-:W-:-:S01]  /*29c0*/  FADD R221, RZ, R31 ;  /* 0x0000001fffdd7221 */ /* 0x000fc20000000000 */
[----:B------:R-:W-:Y:S01]  /*29d0*/  FADD R220, RZ, R32 ;  /* 0x00000020ffdc7221 */ /* 0x000fe20000000000 */
[----:B------:R-:W-:-:S01]  /*29e0*/  FADD R219, RZ, R33 ;  /* 0x00000021ffdb7221 */ /* 0x000fc20000000000 */
[----:B------:R-:W-:Y:S01]  /*29f0*/  FADD R218, RZ, R34 ;  /* 0x00000022ffda7221 */ /* 0x000fe20000000000 */
[----:B------:R-:W-:-:S01]  /*2a00*/  FADD R217, RZ, R35 ;  /* 0x00000023ffd97221 */ /* 0x000fc20000000000 */
[----:B------:R-:W-:Y:S01]  /*2a10*/  FADD R216, RZ, R36 ;  /* 0x00000024ffd87221 */ /* 0x000fe20000000000 */
[----:B------:R-:W-:-:S01]  /*2a20*/  FADD R215, RZ, R37 ;  /* 0x00000025ffd77221 */ /* 0x000fc20000000000 */
[----:B0-----:R-:W-:Y:S01]  /*2a30*/  FADD R227, RZ, R124 ;  /* 0x0000007cffe37221 */ /* 0x001fe20000000000 */
[----:B------:R-:W-:-:S01]  /*2a40*/  FADD R214, RZ, R38 ;  /* 0x00000026ffd67221 */ /* 0x000fc20000000000 */
[----:B------:R-:W-:Y:S01]  /*2a50*/  FADD R213, RZ, R39 ;  /* 0x00000027ffd57221 */ /* 0x000fe20000000000 */
[----:B------:R-:W-:-:S01]  /*2a60*/  FADD R212, RZ, R40 ;  /* 0x00000028ffd47221 */ /* 0x000fc20000000000 */
[----:B------:R-:W-:Y:S01]  /*2a70*/  FADD R211, RZ, R41 ;  /* 0x00000029ffd37221 */ /* 0x000fe20000000000 */
[----:B------:R0:W-:Y:S01]  /*2a80*/  STL [R1], R227 ;  /* 0x000000e301007387 */ /* 0x0001e20000100800 */
        /* <DEDUP_REMOVED lines=94> */
[----:B0-----:R-:W-:-:S05]  /*3070*/  FADD R227, RZ, R131 ;  /* 0x00000083ffe37221 */ /* 0x001fca0000000000 */
[----:B------:R0:W-:Y:S02]  /*3080*/  STL [R1+0x1c], R227 ;  /* 0x00001ce301007387 */ /* 0x0001e40000100800 */
        /* <DEDUP_REMOVED lines=39> */
[----:B------:R0:W-:Y:S04]  /*3300*/  STL [R1+0x6c], R227 ;  /* 0x00006ce301007387 */ /* 0x0001e80000100800 */
[----:B0-----:R0:W5:Y:S01]  /*3310*/  LDL.LU R227, [R1+0x9c] ;  /* 0x00009c0001e37983 */ /* 0x0011620000300800 */
[----:B------:R-:W-:-:S05]  /*3320*/  UMOV UR6, URZ ;  /* 0x0000003f00067c82 */ /* 0x000fca0008000000 */
.L_x_25:
[----:B------:R-:W-:Y:S01]  /*3330*/  UIADD3 UR23, UR5, 0x1, URZ ;  /* 0x0000000105177890 */ /* 0x000fe2000fffe03f */
[----:B------:R-:W-:-:S03]  /*3340*/  UMOV UR8, 0x1 ;  /* 0x0000000100087882 */ /* 0x000fc60000000000 */
[----:B------:R-:W-:-:S04]  /*3350*/  UISETP.NE.AND UP0, UPT, UR23, 0x5, UPT ;  /* 0x000000051700788c */ /* 0x000fc8000bf05270 */
[----:B------:R-:W-:Y:S02]  /*3360*/  USEL UR24, URZ, 0x1, UP0 ;  /* 0x000000013f187887 */ /* 0x000fe40008000000 */
[----:B------:R-:W-:Y:S02]  /*3370*/  USEL UR23, UR23, URZ, UP0 ;  /* 0x0000003f17177287 */ /* 0x000fe40008000000 */
[----:B------:R-:W-:-:S12]  /*3380*/  ULOP3.LUT UR24, UR4, UR24, URZ, 0x3c, !UPT ;  /* 0x0000001804187292 */ /* 0x000fd8000f8e3c3f */
.L_x_20:
[----:B------:R-:W-:-:S06]  /*3390*/  UISETP.GE.AND UP0, UPT, UR19, 0x1, UPT ;  /* 0x000000011300788c */ /* 0x000fcc000bf06270 */
[----:B------:R-:W-:-:S13]  /*33a0*/  PLOP3.LUT P1, PT, PT, PT, UP0, 0x80, 0x0 ;  /* 0x000000000000781c */ /* 0x000fda0003f2f008 */
[----:B------:R-:W-:Y:S05]  /*33b0*/  @!P1 BRA `(.L_x_26) ;  /* 0x0000001000cc9947 */ /* 0x000fea0003800000 */
[----:B------:R-:W-:Y:S01]  /*33c0*/  UMOV UR25, UR19 ;  /* 0x0000001300197c82 */ /* 0x000fe20008000000 */
[----:B------:R-:W-:Y:S01]  /*33d0*/  UMOV UR33, UR5 ;  /* 0x0000000500217c82 */ /* 0x000fe20008000000 */
[----:B------:R-:W-:-:S05]  /*33e0*/  ULDC UR35, c[0x0][0x50c] ;  /* 0x0001430000237ab9 */ /* 0x000fca0000000800 */
.L_x_34:
[----:B------:R-:W-:-:S06]  /*33f0*/  UISETP.NE.AND UP0, UPT, UR30, 0x3, UPT ;  /* 0x000000031e00788c */ /* 0x000fcc000bf05270 */
[----:B------:R-:W-:-:S13]  /*3400*/  PLOP3.LUT P2, PT, PT, PT, UP0, 0x80, 0x0 ;  /* 0x000000000000781c */ /* 0x000fda0003f4f008 */
[----:B-1---5:R-:W-:Y:S05]  /*3410*/  @!P2 BRA `(.L_x_27) ;  /* 0x000000000004a947 */ /* 0x022fea0003800000 */
[----:B------:R-:W-:Y:S01]  /*3420*/  BPT.TRAP 0x1 ;  /* 0x000000040000795c */ /* 0x000fe20000300000 */
.L_x_27:
[----:B------:R-:W-:Y:S01]  /*3430*/  ULEA UR9, UR23, UR22, 0x3 ;  /* 0x0000001617097291 */ /* 0x000fe2000f8e183f */
[----:B------:R-:W-:-:S05]  /*3440*/  IMAD.U32 R229, RZ, RZ, UR24 ;  /* 0x00000018ffe57e24 */ /* 0x000fca000f8e00ff */
[----:B------:R-:W-:-:S04]  /*3450*/  SHF.L.U32 R229, R229, 0x1f, RZ ;  /* 0x0000001fe5e57819 */ /* 0x000fc800000006ff */
[----:B------:R1:W2:Y:S01]  /*3460*/  SYNCS.PHASECHK.TRANS64.TRYWAIT P1, [UR9], R229 ;  /* 0x000000e5ff0075a7 */ /* 0x0002a20008020149 */
[----:B------:R-:W-:Y:S05]  /*3470*/  @!P2 BRA `(.L_x_28) ;  /* 0x000000000004a947 */ /* 0x000fea0003800000 */
[----:B------:R-:W-:Y:S01]  /*3480*/  BPT.TRAP 0x1 ;  /* 0x000000040000795c */ /* 0x000fe20000300000 */
.L_x_28:
[----:B--2---:R-:W-:Y:S05]  /*3490*/  @P1 BRA `(.L_x_29) ;  /* 0x0000000000081947 */ /* 0x004fea0003800000 */
[----:B------:R-:W2:Y:S02]  /*34a0*/  SYNCS.PHASECHK.TRANS64.TRYWAIT P1, [UR9], R229 ;  /* 0x000000e5ff0075a7 */ /* 0x000ea40008020149 */
[----:B--2---:R-:W-:Y:S05]  /*34b0*/  @!P1 BRA `(.L_x_30) ;  /* 0x000000cc00c09947 */ /* 0x004fea0003800000 */
.L_x_29:
[----:B------:R-:W-:Y:S01]  /*34c0*/  UIADD3 UR9, UR22, 0x180, URZ ;  /* 0x0000018016097890 */ /* 0x000fe2000fffe03f */
[----:B------:R-:W-:Y:S01]  /*34d0*/  WARPGROUP.ARRIVE ;  /* 0x00000000000079c5 */ /* 0x000fe20000000000 */
[----:B------:R-:W-:Y:S02]  /*34e0*/  UIADD3 UR10, UR22, 0xa180, URZ ;  /* 0x0000a180160a7890 */ /* 0x000fe4000fffe03f */
[----:B------:R-:W-:Y:S02]  /*34f0*/  USHF.R.U32.HI UR9, URZ, 0x4, UR9 ;  /* 0x000000043f097899 */ /* 0x000fe40008011609 */
[----:B------:R-:W-:Y:S02]  /*3500*/  USHF.R.U32.HI UR10, URZ, 0x4, UR10 ;  /* 0x000000043f0a7899 */ /* 0x000fe4000801160a */
[----:B------:R-:W-:Y:S02]  /*3510*/  UISETP.NE.AND UP0, UPT, UR7, URZ, UPT ;  /* 0x0000003f0700728c */ /* 0x000fe4000bf05270 */
[----:B------:R-:W-:-:S02]  /*3520*/  ULOP3.LUT UR9, UR9, 0x3fff, URZ, 0xc0, !UPT ;  /* 0x00003fff09097892 */ /* 0x000fc4000f8ec03f */
[----:B------:R-:W-:Y:S02]  /*3530*/  ULOP3.LUT UR10, UR10, 0x3fff, URZ, 0xc0, !UPT ;  /* 0x00003fff0a0a7892 */ /* 0x000fe4000f8ec03f */
[----:B------:R-:W-:Y:S02]  /*3540*/  USEL UR8, UR8, URZ, !UP0 ;  /* 0x0000003f08087287 */ /* 0x000fe4000c000000 */
[----:B------:R-:W-:Y:S02]  /*3550*/  ULOP3.LUT UR7, UR9, 0x10000, URZ, 0xfc, !UPT ;  /* 0x0001000009077892 */ /* 0x000fe4000f8efc3f */
[----:B------:R-:W-:Y:S02]  /*3560*/  ULOP3.LUT UR10, UR10, 0x10000, URZ, 0xfc, !UPT ;  /* 0x000100000a0a7892 */ /* 0x000fe4000f8efc3f */
[----:B------:R-:W-:Y:S02]  /*3570*/  UISETP.NE.U32.AND UP0, UPT, UR8, URZ, UPT ;  /* 0x0000003f0800728c */ /* 0x000fe4000bf05070 */
[----:B------:R-:W-:-:S02]  /*3580*/  ULEA UR7, UR23, UR7, 0x9 ;  /* 0x0000000717077291 */ /* 0x000fc4000f8e483f */
[----:B------:R-:W-:Y:S01]  /*3590*/  ULEA UR34, UR23, UR10, 0xb ;  /* 0x0000000a17227291 */ /* 0x000fe2000f8e583f */
[----:B------:R-:W-:Y:S01]  /*35a0*/  UMOV UR9, 0x40000040 ;  /* 0x4000004000097882 */ /* 0x000fe20000000000 */
[----:B------:R-:W-:Y:S01]  /*35b0*/  UMOV UR11, 0x40000040 ;  /* 0x40000040000b7882 */ /* 0x000fe20000000000 */
[----:B------:R-:W-:Y:S02]  /*35c0*/  UIADD3 UR6, UR6, 0x4, URZ ;  /* 0x0000000406067890 */ /* 0x000fe4000fffe03f */
[----:B------:R-:W-:Y:S02]  /*35d0*/  UMOV UR8, UR7 ;  /* 0x0000000700087c82 */ /* 0x000fe40008000000 */
[----:B------:R-:W-:Y:S02]  /*35e0*/  UMOV UR10, UR34 ;  /* 0x00000022000a7c82 */ /* 0x000fe40008000000 */
[----:B------:R-:W-:Y:S01]  /*35f0*/  QGMMA.64x256x32.F32.E4M3.E4M3 R24, gdesc[UR8], R24, UP0 ;  /* 0x03e00000081879f3 */ /* 0x000fe2000bf00818 */
[----:B------:R-:W-:-:S02]  /*3600*/  UIADD3 UR8, UR7, 0x2, URZ ;  /* 0x0000000207087890 */ /* 0x000fc4000fffe03f */
[----:B------:R-:W-:Y:S01]  /*3610*/  UIADD3 UR10, UR34, 0x2, URZ ;  /* 0x00000002220a7890 */ /* 0x000fe2000fffe03f */
[----:B------:R-:W-:Y:S01]  /*3620*/  UMOV UR9, 0x40000040 ;  /* 0x4000004000097882 */ /* 0x000fe20000000000 */
[----:B------:R-:W-:Y:S01]  /*3630*/  UMOV UR11, 0x40000040 ;  /* 0x40000040000b7882 */ /* 0x000fe20000000000 */
[----:B------:R-:W-:-:S15]  /*3640*/  UISETP.NE.AND UP0, UPT, UR6, UR35, UPT ;  /* 0x000000230600728c */ /* 0x000fde000bf05270 */
[----:B------:R-:W-:-:S07]  /*3650*/  NOP ;  /* 0x0000000000007918 */ /* 0x000fce0000000000 */
[----:B------:R-:W-:Y:S01]  /*3660*/  QGMMA.64x256x32.F32.E4M3.E4M3 R24, gdesc[UR8], R24 ;  /* 0x03e00000081879f3 */ /* 0x000fe20008700818 */
[----:B------:R-:W-:Y:S02]  /*3670*/  UIADD3 UR8, UR7, 0x4, URZ ;  /* 0x0000000407087890 */ /* 0x000fe4000fffe03f */
[----:B------:R-:W-:Y:S01]  /*3680*/  UIADD3 UR10, UR34, 0x4, URZ ;  /* 0x00000004220a7890 */ /* 0x000fe2000fffe03f */
[----:B------:R-:W-:Y:S01]  /*3690*/  UMOV UR9, 0x40000040 ;  /* 0x4000004000097882 */ /* 0x000fe20000000000 */
[----:B------:R-:W-:-:S15]  /*36a0*/  UMOV UR11, 0x40000040 ;  /* 0x40000040000b7882 */ /* 0x000fde0000000000 */
[----:B------:R-:W-:-:S08]  /*36b0*/  NOP ;  /* 0x0000000000007918 */ /* 0x000fd00000000000 */
[----:B------:R-:W-:Y:S01]  /*36c0*/  QGMMA.64x256x32.F32.E4M3.E4M3 R24, gdesc[UR8], R24 ;  /* 0x03e00000081879f3 */ /* 0x000fe20008700818 */
[----:B------:R-:W-:Y:S02]  /*36d0*/  UIADD3 UR8, UR7, 0x6, URZ ;  /* 0x0000000607087890 */ /* 0x000fe4000fffe03f */
[----:B------:R-:W-:Y:S01]  /*36e0*/  UIADD3 UR10, UR34, 0x6, URZ ;  /* 0x00000006220a7890 */ /* 0x000fe2000fffe03f */
[----:B------:R-:W-:Y:S01]  /*36f0*/  UMOV UR9, 0x40000040 ;  /* 0x4000004000097882 */ /* 0x000fe20000000000 */
[----:B------:R-:W-:Y:S01]  /*3700*/  UMOV UR11, 0x40000040 ;  /* 0x40000040000b7882 */ /* 0x000fe20000000000 */
[----:B------:R-:W-:-:S06]  /*3710*/  USEL UR7, URZ, 0x1, UP0 ;  /* 0x000000013f077887 */ /* 0x000fcc0008000000 */
[----:B------:R-:W-:-:S15]  /*3720*/  ISETP.NE.AND P1, PT, RZ, UR7, PT ;  /* 0x00000007ff007c0c */ /* 0x000fde000bf25270 */
[----:B------:R-:W-:-:S01]  /*3730*/  NOP ;  /* 0x0000000000007918 */ /* 0x000fc20000000000 */
[----:B------:R-:W-:Y:S03]  /*3740*/  QGMMA.64x256x32.F32.E4M3.E4M3 R24, gdesc[UR8], R24, gsb0 ;  /* 0x03e00000081879f3 */ /* 0x000fe60008000818 */
[----:B------:R-:W-:Y:S02]  /*3750*/  WARPGROUP.DEPBAR.LE gsb0, 0x1 ;  /* 0x00008000000079c5 */ /* 0x000fe40000010100 */
[----:B------:R-:W-:Y:S05]  /*3760*/  @!P1 BRA `(.L_x_31) ;  /* 0x0000000c00709947 */ /* 0x000fea0003800000 */
[----:B------:R-:W-:Y:S02]  /*3770*/  WARPGROUP.DEPBAR.LE gsb0, 0x0 ;  /* 0x00008000000079c5 */ /* 0x000fe40000010000 */
[----:B-----5:R-:W-:-:S01]  /*3780*/  FADD R227, R25, R227 ;  /* 0x000000e319e37221 */ /* 0x020fc20000000000 */
[----:B------:R-:W-:Y:S01]  /*3790*/  FADD R226, R26, R226 ;  /* 0x000000e21ae27221 */ /* 0x000fe20000000000 */
[----:B------:R-:W-:-:S01]  /*37a0*/  FADD R225, R27, R225 ;  /* 0x000000e11be17221 */ /* 0x000fc20000000000 */
[----:B------:R-:W-:Y:S01]  /*37b0*/  FADD R224, R28, R224 ;  /* 0x000000e01ce07221 */ /* 0x000fe20000000000 */
[----:B------:R-:W-:-:S01]  /*37c0*/  FADD R223, R29, R223 ;  /* 0x000000df1ddf7221 */ /* 0x000fc20000000000 */
[----:B------:R2:W-:Y:S01]  /*37d0*/  STL [R1+0x9c], R227 ;  /* 0x00009ce301007387 */ /* 0x0005e20000100800 */
[----:B------:R-:W-:-:S01]  /*37e0*/  FADD R222, R30, R222 ;  /* 0x000000de1ede7221 */ /* 0x000fc20000000000 */
[----:B------:R-:W-:Y:S01]  /*37f0*/  FADD R221, R31, R221 ;  /* 0x000000dd1fdd7221 */ /* 0x000fe20000000000 */
[----:B------:R-:W-:-:S01]  /*3800*/  FADD R220, R32, R220 ;  /* 0x000000dc20dc7221 */ /* 0x000fc20000000000 */
[----:B------:R-:W-:Y:S01]  /*3810*/  FADD R219, R33, R219 ;  /* 0x000000db21db7221 */ /* 0x000fe20000000000 */
[----:B------:R-:W-:-:S01]  /*3820*/  FADD R218, R34, R218 ;  /* 0x000000da22da7221 */ /* 0x000fc20000000000 */
[----:B------:R-:W-:Y:S01]  /*3830*/  FADD R217, R35, R217 ;  /* 0x000000d923d97221 */ /* 0x000fe20000000000 */
[----:B------:R-:W-:-:S01]  /*3840*/  FADD R216, R36, R216 ;  /* 0x000000d824d87221 */ /* 0x000fc20000000000 */
[----:B------:R-:W-:Y:S01]  /*3850*/  FADD R215, R37, R215 ;  /* 0x000000d725d77221 */ /* 0x000fe20000000000 */
[----:B------:R-:W-:-:S01]  /*3860*/  FADD R214, R38, R214 ;  /* 0x000000d626d67221 */ /* 0x000fc20000000000 */
[----:B--2---:R-:W2:Y:S01]  /*3870*/  LDL.LU R227, [R1+0x28] ;  /* 0x0000280001e37983 */ /* 0x004ea20000300800 */
[----:B------:R-:W-:-:S01]  /*3880*/  FADD R213, R39, R213 ;  /* 0x000000d527d57221 */ /* 0x000fc20000000000 */
[----:B------:R-:W-:Y:S01]  /*3890*/  FADD R212, R40, R212 ;  /* 0x000000d428d47221 */ /* 0x000fe20000000000 */
[----:B------:R-:W-:-:S01]  /*38a0*/  FADD R211, R41, R211 ;  /* 0x000000d329d37221 */ /* 0x000fc20000000000 */
[----:B------:R3:W-:Y:S01]  /*38b0*/  STL [R1+0xa0], R226 ;  /* 0x0000a0e201007387 */ /* 0x0007e20000100800 */
[----:B------:R-:W-:-:S03]  /*38c0*/  FADD R228, R24, R228 ;  /* 0x000000e418e47221 */ /* 0x000fc60000000000 */
[----:B---3--:R-:W3:Y:S04]  /*38d0*/  LDL.LU R226, [R1+0x24] ;  /* 0x0000240001e27983 */ /* 0x008ee80000300800 */
[----:B------:R4:W-:Y:S04]  /*38e0*/  STL [R1+0xa4], R225 ;  /* 0x0000a4e101007387 */ /* 0x0009e80000100800 */
[----:B----4-:R-:W4:Y:S04]  /*38f0*/  LDL.LU R225, [R1+0x20] ;  /* 0x0000200001e17983 */ /* 0x010f280000300800 */
[----:B------:R0:W-:Y:S04]  /*3900*/  STL [R1+0xa8], R224 ;  /* 0x0000a8e001007387 */ /* 0x0001e80000100800 */
[----:B0-----:R-:W4:Y:S04]  /*3910*/  LDL.LU R224, [R1+0x1c] ;  /* 0x00001c0001e07983 */ /* 0x001f280000300800 */
        /* <DEDUP_REMOVED lines=13> */
[----:B0-----:R-:W4:Y:S04]  /*39f0*/  LDL.LU R217, [R1] ;  /* 0x0000000001d97983 */ /* 0x001f280000300800 */
[----:B------:R-:W-:Y:S04]  /*3a00*/  STL [R1+0xc8], R216 ;  /* 0x0000c8d801007387 */ /* 0x000fe80000100800 */
[----:B------:R-:W-:Y:S04]  /*3a10*/  STL [R1+0xcc], R215 ;  /* 0x0000ccd701007387 */ /* 0x000fe80000100800 */
[----:B------:R-:W-:Y:S04]  /*3a20*/  STL [R1+0xd0], R214 ;  /* 0x0000d0d601007387 */ /* 0x000fe80000100800 */
[----:B------:R-:W-:Y:S04]  /*3a30*/  STL [R1+0xd4], R213 ;  /* 0x0000d4d501007387 */ /* 0x000fe80000100800 */
[----:B------:R-:W-:Y:S04]  /*3a40*/  STL [R1+0xd8], R212 ;  /* 0x0000d8d401007387 */ /* 0x000fe80000100800 */
[----:B------:R0:W-:Y:S01]  /*3a50*/  STL [R1+0xdc], R211 ;  /* 0x0000dcd301007387 */ /* 0x0001e20000100800 */
[----:B--2---:R-:W-:-:S01]  /*3a60*/  FADD R227, R134, R227 ;  /* 0x000000e386e37221 */ /* 0x004fc20000000000 */
[----:B---3--:R-:W-:Y:S01]  /*3a70*/  FADD R226, R133, R226 ;  /* 0x000000e285e27221 */ /* 0x008fe20000000000 */
[----:B----4-:R-:W-:-:S01]  /*3a80*/  FADD R225, R132, R225 ;  /* 0x000000e184e17221 */ /* 0x010fc20000000000 */
[----:B------:R-:W-:Y:S01]  /*3a90*/  FADD R224, R131, R224 ;  /* 0x000000e083e07221 */ /* 0x000fe20000000000 */
[----:B------:R-:W-:-:S01]  /*3aa0*/  FADD R223, R130, R223 ;  /* 0x000000df82df7221 */ /* 0x000fc20000000000 */
[----:B------:R-:W-:Y:S01]  /*3ab0*/  FADD R222, R129, R222 ;  /* 0x000000de81de7221 */ /* 0x000fe20000000000 */
[----:B------:R-:W-:-:S01]  /*3ac0*/  FADD R221, R128, R221 ;  /* 0x000000dd80dd7221 */ /* 0x000fc20000000000 */
[----:B------:R-:W-:Y:S01]  /*3ad0*/  FADD R220, R127, R220 ;  /* 0x000000dc7fdc7221 */ /* 0x000fe20000000000 */
[----:B------:R-:W-:-:S01]  /*3ae0*/  FADD R219, R126, R219 ;  /* 0x000000db7edb7221 */ /* 0x000fc20000000000 */
[----:B------:R-:W-:Y:S01]  /*3af0*/  FADD R218, R125, R218 ;  /* 0x000000da7dda7221 */ /* 0x000fe20000000000 */
[----:B------:R-:W-:-:S05]  /*3b00*/  FADD R217, R124, R217 ;  /* 0x000000d97cd97221 */ /* 0x000fca0000000000 */
[----:B------:R2:W-:Y:S04]  /*3b10*/  STL [R1], R217 ;  /* 0x000000d901007387 */ /* 0x0005e80000100800 */
[----:B------:R3:W-:Y:S04]  /*3b20*/  STL [R1+0x4], R218 ;  /* 0x000004da01007387 */ /* 0x0007e80000100800 */
[----:B------:R4:W-:Y:S04]  /*3b30*/  STL [R1+0x8], R219 ;  /* 0x000008db01007387 */ /* 0x0009e80000100800 */
[----:B------:R1:W-:Y:S04]  /*3b40*/  STL [R1+0xc], R220 ;  /* 0x00000cdc01007387 */ /* 0x0003e80000100800 */
[----:B------:R1:W-:Y:S04]  /*3b50*/  STL [R1+0x10], R221 ;  /* 0x000010dd01007387 */ /* 0x0003e80000100800 */
[----:B------:R1:W-:Y:S04]  /*3b60*/  STL [R1+0x14], R222 ;  /* 0x000014de01007387 */ /* 0x0003e80000100800 */
[----:B------:R1:W-:Y:S04]  /*3b70*/  STL [R1+0x18], R223 ;  /* 0x000018df01007387 */ /* 0x0003e80000100800 */
[----:B------:R1:W-:Y:S04]  /*3b80*/  STL [R1+0x1c], R224 ;  /* 0x00001ce001007387 */ /* 0x0003e80000100800 */
[----:B0-----:R-:W4:Y:S04]  /*3b90*/  LDL.LU R211, [R1+0x2c] ;  /* 0x00002c0001d37983 */ /* 0x001f280000300800 */
[----:B------:R0:W-:Y:S04]  /*3ba0*/  STL [R1+0x20], R225 ;  /* 0x000020e101007387 */ /* 0x0001e80000100800 */
[----:B------:R-:W4:Y:S04]  /*3bb0*/  LDL.LU R212, [R1+0x30] ;  /* 0x0000300001d47983 */ /* 0x000f280000300800 */
[----:B------:R0:W-:Y:S04]  /*3bc0*/  STL [R1+0x24], R226 ;  /* 0x000024e201007387 */ /* 0x0001e80000100800 */
[----:B------:R-:W4:Y:S04]  /*3bd0*/  LDL.LU R213, [R1+0x34] ;  /* 0x0000340001d57983 */ /* 0x000f280000300800 */
[----:B------:R0:W-:Y:S04]  /*3be0*/  STL [R1+0x28], R227 ;  /* 0x000028e301007387 */ /* 0x0001e80000100800 */
[----:B------:R-:W4:Y:S04]  /*3bf0*/  LDL.LU R214, [R1+0x38] ;  /* 0x0000380001d67983 */ /* 0x000f280000300800 */
[----:B------:R-:W4:Y:S04]  /*3c00*/  LDL.LU R215, [R1+0x3c] ;  /* 0x00003c0001d77983 */ /* 0x000f280000300800 */
[----:B------:R-:W4:Y:S04]  /*3c10*/  LDL.LU R216, [R1+0x40] ;  /* 0x0000400001d87983 */ /* 0x000f280000300800 */
[----:B--2---:R-:W2:Y:S04]  /*3c20*/  LDL.LU R217, [R1+0x44] ;  /* 0x0000440001d97983 */ /* 0x004ea80000300800 */
[----:B---3--:R-:W3:Y:S04]  /*3c30*/  LDL.LU R218, [R1+0x48] ;  /* 0x0000480001da7983 */ /* 0x008ee80000300800 */
[----:B----4-:R-:W4:Y:S04]  /*3c40*/  LDL.LU R219, [R1+0x4c] ;  /* 0x00004c0001db7983 */ /* 0x010f280000300800 */
[----:B-1----:R-:W4:Y:S04]  /*3c50*/  LDL.LU R220, [R1+0x50] ;  /* 0x0000500001dc7983 */ /* 0x002f280000300800 */
[----:B------:R-:W4:Y:S04]  /*3c60*/  LDL.LU R221, [R1+0x54] ;  /* 0x0000540001dd7983 */ /* 0x000f280000300800 */
[----:B------:R-:W4:Y:S04]  /*3c70*/  LDL.LU R222, [R1+0x58] ;  /* 0x0000580001de7983 */ /* 0x000f280000300800 */
[----:B------:R-:W4:Y:S04]  /*3c80*/  LDL.LU R223, [R1+0x5c] ;  /* 0x00005c0001df7983 */ /* 0x000f280000300800 */
[----:B------:R-:W4:Y:S04]  /*3c90*/  LDL.LU R224, [R1+0x60] ;  /* 0x0000600001e07983 */ /* 0x000f280000300800 */
[----:B0-----:R-:W4:Y:S04]  /*3ca0*/  LDL.LU R225, [R1+0x64] ;  /* 0x0000640001e17983 */ /* 0x001f280000300800 */
[----:B------:R-:W4:Y:S04]  /*3cb0*/  LDL.LU R226, [R1+0x68] ;  /* 0x0000680001e27983 */ /* 0x000f280000300800 */
[----:B------:R-:W4:Y:S01]  /*3cc0*/  LDL.LU R227, [R1+0x6c] ;  /* 0x00006c0001e37983 */ /* 0x000f220000300800 */
[----:B------:R-:W-:-:S05]  /*3cd0*/  FADD R211, R135, R211 ;  /* 0x000000d387d37221 */ /* 0x000fca0000000000 */
[----:B------:R0:W-:Y:S01]  /*3ce0*/  STL [R1+0x2c], R211 ;  /* 0x00002cd301007387 */ /* 0x0001e20000100800 */
[----:B------:R-:W-:-:S03]  /*3cf0*/  FADD R212, R136, R212 ;  /* 0x000000d488d47221 */ /* 0x000fc60000000000 */
[----:B0-----:R0:W5:Y:S01]  /*3d00*/  LDL.LU R211, [R1+0xdc] ;  /* 0x0000dc0001d37983 */ /* 0x0011620000300800 */
[----:B------:R-:W-:-:S03]  /*3d10*/  FADD R213, R137, R213 ;  /* 0x000000d589d57221 */ /* 0x000fc60000000000 */
[----:B------:R1:W-:Y:S01]  /*3d20*/  STL [R1+0x30], R212 ;  /* 0x000030d401007387 */ /* 0x0003e20000100800 */
[----:B------:R-:W-:-:S01]  /*3d30*/  FADD R214, R138, R214 ;  /* 0x000000d68ad67221 */ /* 0x000fc20000000000 */
[----:B------:R-:W-:Y:S02]  /*3d40*/  FADD R215, R139, R215 ;  /* 0x000000d78bd77221 */ /* 0x000fe40000000000 */
[----:B-1----:R0:W5:Y:S01]  /*3d50*/  LDL.LU R212, [R1+0xd8] ;  /* 0x0000d80001d47983 */ /* 0x0021620000300800 */
[----:B------:R-:W-:-:S03]  /*3d60*/  FADD R216, R140, R216 ;  /* 0x000000d88cd87221 */ /* 0x000fc60000000000 */
[----:B------:R1:W-:Y:S01]  /*3d70*/  STL [R1+0x34], R213 ;  /* 0x000034d501007387 */ /* 0x0003e20000100800 */
[----:B--2---:R-:W-:-:S03]  /*3d80*/  FADD R217, R141, R217 ;  /* 0x000000d98dd97221 */ /* 0x004fc60000000000 */
[----:B-1----:R0:W5:Y:S01]  /*3d90*/  LDL.LU R213, [R1+0xd4] ;  /* 0x0000d40001d57983 */ /* 0x0021620000300800 */
[----:B---3--:R-:W-:-:S03]  /*3da0*/  FADD R218, R142, R218 ;  /* 0x000000da8eda7221 */ /* 0x008fc60000000000 */
[----:B------:R1:W-:Y:S01]  /*3db0*/  STL [R1+0x38], R214 ;  /* 0x000038d601007387 */ /* 0x0003e20000100800 */
[----:B----4-:R-:W-:-:S01]  /*3dc0*/  FADD R219, R143, R219 ;  /* 0x000000db8fdb7221 */ /* 0x010fc20000000000 */
[----:B------:R-:W-:Y:S02]  /*3dd0*/  FADD R220, R144, R220 ;  /* 0x000000dc90dc7221 */ /* 0x000fe40000000000 */
[----:B-1----:R0:W5:Y:S04]  /*3de0*/  LDL.LU R214, [R1+0xd0] ;  /* 0x0000d00001d67983 */ /* 0x0021680000300800 */
[----:B------:R1:W-:Y:S01]  /*3df0*/  STL [R1+0x3c], R215 ;  /* 0x00003cd701007387 */ /* 0x0003e20000100800 */
[----:B------:R-:W-:-:S01]  /*3e00*/  FADD R221, R145, R221 ;  /* 0x000000dd91dd7221 */ /* 0x000fc20000000000 */
[----:B------:R-:W-:-:S02]  /*3e10*/  FADD R222, R146, R222 ;  /* 0x000000de92de7221 */ /* 0x000fc40000000000 */
[----:B-1----:R0:W5:Y:S04]  /*3e20*/  LDL.LU R215, [R1+0xcc] ;  /* 0x0000cc0001d77983 */ /* 0x0021680000300800 */
[----:B------:R1:W-:Y:S01]  /*3e30*/  STL [R1+0x40], R216 ;  /* 0x000040d801007387 */ /* 0x0003e20000100800 */
[----:B------:R-:W-:-:S03]  /*3e40*/  FADD R223, R147, R223 ;  /* 0x000000df93df7221 */ /* 0x000fc60000000000 */
        /* <DEDUP_REMOVED lines=13> */
[----:B------:R1:W-:Y:S04]  /*3f20*/  STL [R1+0x54], R221 ;  /* 0x000054dd01007387 */ /* 0x0003e80000100800 */
        /* <DEDUP_REMOVED lines=12> */
[----:B-1----:R0:W5:Y:S01]  /*3ff0*/  LDL.LU R227, [R1+0x9c] ;  /* 0x00009c0001e37983 */ /* 0x0021620000300800 */
        /* <DEDUP_REMOVED lines=82> */
[----:B0-----:R-:W-:-:S06]  /*4520*/  UMOV UR6, URZ ;  /* 0x0000003f00067c82 */ /* 0x001fcc0008000000 */
.L_x_31:
[----:B------:R-:W-:Y:S05]  /*4530*/  @!P2 BRA `(.L_x_32) ;  /* 0x000000000004a947 */ /* 0x000fea0003800000 */
[----:B------:R-:W-:Y:S01]  /*4540*/  BPT.TRAP 0x1 ;  /* 0x000000040000795c */ /* 0x000fe20000300000 */
.L_x_32:
[----:B-----5:R2:W-:Y:S04]  /*4550*/  STL [R1+0x9c], R0 ;  /* 0x00009c0001007387 */ /* 0x0205e80000100800 */
[----:B--2---:R-:W2:Y:S01]  /*4560*/  LDL R0, [R1+0x74] ;  /* 0x0000740001007983 */ /* 0x004ea20000100800 */
[----:B-1----:R-:W-:-:S05]  /*4570*/  IMAD.U32 R229, RZ, RZ, UR33 ;  /* 0x00000021ffe57e24 */ /* 0x002fca000f8e00ff */
[----:B------:R-:W-:-:S05]  /*4580*/  @P0 LEA R229, R229, UR22, 0x3 ;  /* 0x00000016e5e50c11 */ /* 0x000fca000f8e18ff */
[----:B------:R-:W-:Y:S01]  /*4590*/  @P0 VIADD R229, R229, 0x28 ;  /* 0x00000028e5e50836 */ /* 0x000fe20000000000 */
[----:B------:R-:W-:-:S06]  /*45a0*/  UISETP.GT.U32.AND UP0, UPT, UR15, 0x1, UPT ;  /* 0x000000010f00788c */ /* 0x000fcc000bf04070 */
[----:B------:R-:W-:Y:S02]  /*45b0*/  PLOP3.LUT P1, PT, PT, PT, UP0, 0x80, 0x0 ;  /* 0x000000000000781c */ /* 0x000fe40003f2f008 */
[----:B--2---:R-:W-:Y:S02]  /*45c0*/  @P0 PRMT R229, R0, 0x654, R229 ;  /* 0x0000065400e50816 */ /* 0x004fe400000000e5 */
[----:B------:R1:W5:Y:S02]  /*45d0*/  LDL.LU R0, [R1+0x9c] ;  /* 0x00009c0001007983 */ /* 0x0003640000300800 */
[----:B------:R1:W-:Y:S07]  /*45e0*/  @P0 SYNCS.ARRIVE.TRANS64.RED.A1T0 RZ, [R229+URZ], RZ ;  /* 0x000000ffe5ff09a7 */ /* 0x0003ee000810043f */
[----:B------:R-:W-:Y:S05]  /*45f0*/  @P1 BRA `(.L_x_33) ;  /* 0x0000000000041947 */ /* 0x000fea0003800000 */
[----:B------:R-:W-:Y:S01]  /*4600*/  BPT.TRAP 0x1 ;  /* 0x000000040000795c */ /* 0x000fe20000300000 */
.L_x_33:
[----:B------:R-:W-:Y:S02]  /*4610*/  UISETP.GT.AND UP2, UPT, UR25, 0x1, UPT ;  /* 0x000000011900788c */ /* 0x000fe4000bf44270 */
[----:B------:R-:W-:Y:S02]  /*4620*/  UIADD3 UR23, UR23, 0x1, URZ ;  /* 0x0000000117177890 */ /* 0x000fe4000fffe03f */
[----:B------:R-:W-:Y:S02]  /*4630*/  UIADD3 UR33, UR33, 0x1, URZ ;  /* 0x0000000121217890 */ /* 0x000fe4000fffe03f */
[----:B------:R-:W-:Y:S01]  /*4640*/  PLOP3.LUT P1, PT, PT, PT, UP2, 0x80, 0x0 ;  /* 0x000000000000781c */ /* 0x000fe20003f2f028 */
[----:B------:R-:W-:Y:S02]  /*4650*/  UISETP.NE.AND UP0, UPT, UR23, 0x5, UPT ;  /* 0x000000051700788c */ /* 0x000fe4000bf05270 */
[----:B------:R-:W-:Y:S02]  /*4660*/  UIADD3 UR9, UR25, -0x1, URZ ;  /* 0xffffffff19097890 */ /* 0x000fe4000fffe03f */
[----:B------:R-:W-:-:S02]  /*4670*/  USEL UR8, URZ, 0x1, UP0 ;  /* 0x000000013f087887 */ /* 0x000fc40008000000 */
[----:B------:R-:W-:Y:S02]  /*4680*/  UISETP.NE.AND UP1, UPT, UR33, 0x5, UPT ;  /* 0x000000052100788c */ /* 0x000fe4000bf25270 */
[----:B------:R-:W-:Y:S02]  /*4690*/  ULOP3.LUT UR24, UR24, UR8, URZ, 0x3c, !UPT ;  /* 0x0000000818187292 */ /* 0x000fe4000f8e3c3f */
[----:B------:R-:W-:Y:S02]  /*46a0*/  USEL UR23, UR23, URZ, UP0 ;  /* 0x0000003f17177287 */ /* 0x000fe40008000000 */
[----:B------:R-:W-:Y:S01]  /*46b0*/  USEL UR33, UR33, URZ, UP1 ;  /* 0x0000003f21217287 */ /* 0x000fe20008800000 */
[----:B------:R-:W-:Y:S01]  /*46c0*/  UMOV UR8, 0x1 ;  /* 0x0000000100087882 */ /* 0x000fe20000000000 */
[----:B------:R-:W-:Y:S01]  /*46d0*/  UMOV UR25, UR9 ;  /* 0x0000000900197c82 */ /* 0x000fe20008000000 */
[----:B------:R-:W-:Y:S09]  /*46e0*/  @P1 BRA `(.L_x_34) ;  /* 0xffffffec00401947 */ /* 0x000ff2000383ffff */
.L_x_26:
[----:B------:R-:W-:-:S04]  /*46f0*/  UISETP.NE.AND UP0, UPT, UR6, URZ, UPT ;  /* 0x0000003f0600728c */ /* 0x000fc8000bf05270 */
[----:B------:R-:W-:-:S06]  /*4700*/  USEL UR6, URZ, 0x1, !UP0 ;  /* 0x000000013f067887 */ /* 0x000fcc000c000000 */
[----:B------:R-:W-:-:S13]  /*4710*/  ISETP.NE.AND P1, PT, RZ, UR6, PT ;  /* 0x00000006ff007c0c */ /* 0x000fda000bf25270 */
[----:B------:R-:W-:Y:S05]  /*4720*/  @!P1 BRA `(.L_x_35) ;  /* 0x0000000c00c49947 */ /* 0x000fea0003800000 */
[----:B------:R-:W-:Y:S02]  /*4730*/  WARPGROUP.DEPBAR.LE gsb0, 0x0 ;  /* 0x00008000000079c5 */ /* 0x000fe40000010000 */
[----:B-----5:R-:W-:Y:S01]  /*4740*/  FADD R227, R25, R227 ;  /* 0x000000e319e37221 */ /* 0x020fe20000000000 */
[----:B------:R-:W-:-:S04]  /*4750*/  FADD R228, R24, R228 ;  /* 0x000000e418e47221 */ /* 0x000fc80000000000 */
[----:B------:R2:W-:Y:S04]  /*4760*/  STL [R1+0x9c], R227 ;  /* 0x00009ce301007387 */ /* 0x0005e80000100800 */
[----:B--2---:R-:W2:Y:S04]  /*4770*/  LDL.LU R227, [R1+0x6c] ;  /* 0x00006c0001e37983 */ /* 0x004ea80000300800 */
[----:B--2---:R2:W-:Y:S04]  /*4780*/  STL [R1+0xa0], R227 ;  /* 0x0000a0e301007387 */ /* 0x0045e80000100800 */
        /* <DEDUP_REMOVED lines=52> */
[----:B--2---:R-:W2:Y:S01]  /*4ad0*/  LDL.LU R227, [R1] ;  /* 0x0000000001e37983 */ /* 0x004ea20000300800 */
[----:B------:R-:W-:Y:S01]  /*4ae0*/  FADD R226, R26, R226 ;  /* 0x000000e21ae27221 */ /* 0x000fe20000000000 */
        /* <DEDUP_REMOVED lines=97> */
[----:B--2---:R-:W-:-:S05]  /*5100*/  FADD R227, R124, R227 ;  /* 0x000000e37ce37221 */ /* 0x004fca0000000000 */
[----:B------:R2:W-:Y:S04]  /*5110*/  STL [R1], R227 ;  /* 0x000000e301007387 */ /* 0x0005e80000100800 */
[----:B--2---:R-:W2:Y:S02]  /*5120*/  LDL.LU R227, [R1+0x108] ;  /* 0x0001080001e37983 */ /* 0x004ea40000300800 */
[----:B--2---:R-:W-:-:S05]  /*5130*/  FADD R227, R125, R227 ;  /* 0x000000e37de37221 */ /* 0x004fca0000000000 */
[----:B------:R2:W-:Y:S04]  /*5140*/  STL [R1+0x4], R227 ;  /* 0x000004e301007387 */ /* 0x0005e80000100800 */
        /* <DEDUP_REMOVED lines=78> */
[----:B--2---:R2:W5:Y:S02]  /*5630*/  LDL.LU R227, [R1+0x9c] ;  /* 0x00009c0001e37983 */ /* 0x0045640000300800 */
.L_x_35:
[----:B-1----:R-:W-:-:S04]  /*5640*/  IMAD.U32 R229, RZ, RZ, UR26 ;  /* 0x0000001affe57e24 */ /* 0x002fc8000f8e00ff */
[----:B------:R1:W-:Y:S01]  /*5650*/  SYNCS.ARRIVE.TRANS64.A1T0 RZ, [R229+UR28], RZ ;  /* 0x000000ffe5ff79a7 */ /* 0x0003e2000810001c */
[----:B------:R-:W-:Y:S02]  /*5660*/  WARPGROUP.DEPBAR.LE gsb0, 0x0 ;  /* 0x00008000000079c5 */ /* 0x000fe40000010000 */
[----:B------:R-:W3:Y:S02]  /*5670*/  LDC R24, c[0x0][0x28c] ;  /* 0x0000a300ff187b82 */ /* 0x000ee40000000800 */
[----:B---3--:R-:W-:-:S13]  /*5680*/  ISETP.GE.AND P1, PT, R24, 0x1, PT ;  /* 0x000000011800780c */ /* 0x008fda0003f26270 */
[----:B-1----:R-:W-:Y:S05]  /*5690*/  @!P1 BRA `(.L_x_36) ;  /* 0x0000000000589947 */ /* 0x002fea0003800000 */
[----:B------:R-:W-:-:S06]  /*56a0*/  UISETP.NE.AND UP0, UPT, UR30, 0x3, UPT ;  /* 0x000000031e00788c */ /* 0x000fcc000bf05270 */
[----:B------:R-:W-:-:S13]  /*56b0*/  PLOP3.LUT P1, PT, PT, PT, UP0, 0x80, 0x0 ;  /* 0x000000000000781c */ /* 0x000fda0003f2f008 */
[----:B------:R-:W-:Y:S05]  /*56c0*/  @!P1 BRA `(.L_x_37) ;  /* 0x0000000000049947 */ /* 0x000fea0003800000 */
[----:B------:R-:W-:Y:S01]  /*56d0*/  BPT.TRAP 0x1 ;  /* 0x000000040000795c */ /* 0x000fe20000300000 */
.L_x_37:
[----:B-----5:R1:W-:Y:S04]  /*56e0*/  STL [R1+0x9c], R0 ;  /* 0x00009c0001007387 */ /* 0x0203e80000100800 */
[----:B-1----:R-:W3:Y:S01]  /*56f0*/  LDL R0, [R1+0x74] ;  /* 0x0000740001007983 */ /* 0x002ee20000100800 */
[----:B------:R-:W-:-:S05]  /*5700*/  VOTEU.ANY UP0, P0 ;  /* 0x00000000003f7886 */ /* 0x000fca0000000100 */
[----:B------:R-:W-:-:S06]  /*5710*/  @UP0 UIADD3 UR6, UR19, UR5, URZ ;  /* 0x0000000513060290 */ /* 0x000fcc000fffe03f */
[----:B------:R-:W-:Y:S02]  /*5720*/  IMAD.U32 R24, RZ, RZ, UR6 ;  /* 0x00000006ff187e24 */ /* 0x000fe4000f8e00ff */
[----:B------:R-:W-:Y:S02]  /*5730*/  IMAD.U32 R27, RZ, RZ, UR6 ;  /* 0x00000006ff1b7e24 */ /* 0x000fe4000f8e00ff */
[----:B------:R-:W-:-:S05]  /*5740*/  @P0 IMAD.WIDE.U32 R24, R24, -0x33333333, RZ ;  /* 0xcccccccd18180825 */ /* 0x000fca00078e00ff */
[----:B------:R-:W-:-:S05]  /*5750*/  @P0 SHF.R.U32.HI R24, RZ, 0x2, R25 ;  /* 0x00000002ff180819 */ /* 0x000fca0000011619 */
[----:B------:R-:W-:-:S05]  /*5760*/  @P0 IMAD R24, R24, -0x5, R27 ;  /* 0xfffffffb18180824 */ /* 0x000fca00078e021b */
[----:B------:R-:W-:-:S05]  /*5770*/  @P0 LEA R24, R24, UR22, 0x3 ;  /* 0x0000001618180c11 */ /* 0x000fca000f8e18ff */
[----:B------:R-:W-:-:S05]  /*5780*/  @P0 VIADD R24, R24, 0x28 ;  /* 0x0000002818180836 */ /* 0x000fca0000000000 */
[----:B---3--:R-:W-:Y:S02]  /*5790*/  @P0 PRMT R24, R0, 0x654, R24 ;  /* 0x0000065400180816 */ /* 0x008fe40000000018 */
[----:B------:R1:W5:Y:S01]  /*57a0*/  LDL.LU R0, [R1+0x9c] ;  /* 0x00009c0001007983 */ /* 0x0003620000300800 */
[----:B------:R-:W-:Y:S01]  /*57b0*/  UISETP.GT.U32.AND UP0, UPT, UR15, 0x1, UPT ;  /* 0x000000010f00788c */ /* 0x000fe2000bf04070 */
[----:B------:R1:W-:Y:S05]  /*57c0*/  @P0 SYNCS.ARRIVE.TRANS64.RED.A1T0 RZ, [R24+URZ], RZ ;  /* 0x000000ff18ff09a7 */ /* 0x0003ea000810043f */
[----:B------:R-:W-:-:S13]  /*57d0*/  PLOP3.LUT P1, PT, PT, PT, UP0, 0x80, 0x0 ;  /* 0x000000000000781c */ /* 0x000fda0003f2f008 */
[----:B-1----:R-:W-:Y:S05]  /*57e0*/  @P1 BRA `(.L_x_36) ;  /* 0x0000000000041947 */ /* 0x002fea0003800000 */
[----:B------:R-:W-:Y:S01]  /*57f0*/  BPT.TRAP 0x1 ;  /* 0x000000040000795c */ /* 0x000fe20000300000 */
.L_x_36:
[----:B-----5:R1:W-:Y:S01]  /*5800*/  STL [R1+0x9c], R0 ;  /* 0x00009c0001007387 */ /* 0x0203e20000100800 */
[----:B------:R-:W-:Y:S01]  /*5810*/  IMAD.U32 R24, RZ, RZ, UR27 ;  /* 0x0000001bff187e24 */ /* 0x000fe2000f8e00ff */
[----:B------:R-:W-:Y:S01]  /*5820*/  UIADD3 UR5, UR29, UR5, URZ ;  /* 0x000000051d057290 */ /* 0x000fe2000fffe03f */
[----:B------:R-:W3:Y:S01]  /*5830*/  LDC R35, c[0x0][0x288] ;  /* 0x0000a200ff237b82 */ /* 0x000ee20000000800 */
[----:B-1----:R-:W4:Y:S02]  /*5840*/  LDL R0, [R1+0x88] ;  /* 0x0000880001007983 */ /* 0x002f240000100800 */
[----:B------:R-:W-:Y:S01]  /*5850*/  SHF.L.U32 R24, R24, 0x1f, RZ ;  /* 0x0000001f18187819 */ /* 0x000fe200000006ff */
[----:B------:R-:W-:Y:S02]  /*5860*/  UISETP.GT.U32.AND UP0, UPT, UR5, 0x4, UPT ;  /* 0x000000040500788c */ /* 0x000fe4000bf04070 */
[----:B------:R-:W-:Y:S01]  /*5870*/  UISETP.GE.U32.AND UP1, UPT, UR29, 0x5, UPT ;  /* 0x000000051d00788c */ /* 0x000fe2000bf26070 */
[----:B------:R-:W1:Y:S01]  /*5880*/  SYNCS.PHASECHK.TRANS64.TRYWAIT P1, [UR18+0x8], R24 ;  /* 0x00000818ff0075a7 */ /* 0x000e620008020152 */
[----:B------:R-:W-:-:S02]  /*5890*/  UISETP.LT.U32.AND UP0, UPT, UR29, 0x5, UP0 ;  /* 0x000000051d00788c */ /* 0x000fc40008701070 */
[----:B------:R-:W-:Y:S02]  /*58a0*/  UIMAD.WIDE.U32 UR6, UR5, -0x33333333, URZ ;  /* 0xcccccccd050678a5 */ /* 0x000fe4000f8e003f */
[----:B------:R-:W-:Y:S02]  /*58b0*/  USEL UR8, URZ, 0x1, !UP0 ;  /* 0x000000013f087887 */ /* 0x000fe4000c000000 */
[----:B------:R-:W-:Y:S01]  /*58c0*/  USHF.R.U32.HI UR6, URZ, 0x2, UR7 ;  /* 0x000000023f067899 */ /* 0x000fe20008011607 */
[----:B----4-:R-:W-:Y:S02]  /*58d0*/  IMAD.SHL.U32 R32, R0, 0x2, RZ ;  /* 0x0000000200207824 */ /* 0x010fe400078e00ff */
[----:B------:R4:W5:Y:S01]  /*58e0*/  LDL.LU R0, [R1+0x9c] ;  /* 0x00009c0001007983 */ /* 0x0009620000300800 */
[----:B------:R-:W-:Y:S02]  /*58f0*/  ULOP3.LUT UR4, UR4, UR8, URZ, 0x3c, !UPT ;  /* 0x0000000804047292 */ /* 0x000fe4000f8e3c3f */
[----:B------:R-:W-:Y:S01]  /*5900*/  UIMAD UR5, UR6, -0x5, UR5 ;  /* 0xfffffffb060578a4 */ /* 0x000fe2000f8e0205 */
[----:B------:R-:W-:Y:S01]  /*5910*/  SHF.R.S32.HI R33, RZ, 0x1f, R32 ;  /* 0x0000001fff217819 */ /* 0x000fe20000011420 */
[----:B------:R-:W-:Y:S01]  /*5920*/  @UP1 ULOP3.LUT UR4, UR4, 0x1, UR6, 0x78, !UPT ;  /* 0x0000000104041892 */ /* 0x000fe2000f8e7806 */
[----:B-1-3--:R-:W-:Y:S11]  /*5930*/  @!P1 BRA `(.L_x_38) ;  /* 0x000000a800c09947 */ /* 0x00aff60003800000 */
.L_x_325:
[----:B------:R3:W-:Y:S01]  /*5940*/  STL [R1+0xa4], R3 ;  /* 0x0000a40301007387 */ /* 0x0007e20000100800 */
[----:B------:R-:W-:Y:S01]  /*5950*/  ULDC.64 UR6, c[0x0][0x5d0] ;  /* 0x0001740000067ab9 */ /* 0x000fe20000000a00 */
[----:B------:R-:W-:Y:S02]  /*5960*/  ULDC UR8, c[0x0][0x284] ;  /* 0x0000a10000087ab9 */ /* 0x000fe40000000800 */
[----:B---3--:R-:W3:Y:S04]  /*5970*/  LDL.LU R3, [R1+0x84] ;  /* 0x0000840001037983 */ /* 0x008ee80000300800 */
[----:B------:R0:W-:Y:S04]  /*5980*/  STL [R1+0xa0], R2 ;  /* 0x0000a00201007387 */ /* 0x0001e80000100800 */
[----:B0-----:R-:W2:Y:S04]  /*5990*/  LDL R2, [R1+0x80] ;  /* 0x0000800001027983 */ /* 0x001ea80000100800 */
[----:B-----5:R0:W-:Y:S04]  /*59a0*/  STL [R1+0x9c], R0 ;  /* 0x00009c0001007387 */ /* 0x0201e80000100800 */
[----:B0-----:R-:W4:Y:S01]  /*59b0*/  LDL R0, [R1+0x70] ;  /* 0x0000700001007983 */ /* 0x001f220000100800 */
[----:B---3--:R-:W-:-:S03]  /*59c0*/  IMAD.SHL.U32 R37, R3, 0x100, RZ ;  /* 0x0000010003257824 */ /* 0x008fc600078e00ff */
[----:B------:R0:W5:Y:S01]  /*59d0*/  LDL.LU R3, [R1+0xa4] ;  /* 0x0000a40001037983 */ /* 0x0001620000300800 */
[----:B--2---:R-:W-:-:S03]  /*59e0*/  IMAD.SHL.U32 R34, R2, 0x40, RZ ;  /* 0x0000004002227824 */ /* 0x004fc600078e00ff */
[----:B------:R0:W5:Y:S01]  /*59f0*/  LDL.LU R2, [R1+0xa0] ;  /* 0x0000a00001027983 */ /* 0x0001620000300800 */
[----:B----4-:R-:W-:Y:S01]  /*5a00*/  SHF.R.S32.HI R38, RZ, 0x1f, R0 ;  /* 0x0000001fff267819 */ /* 0x010fe20000011400 */
[----:B-1----:R-:W-:-:S04]  /*5a10*/  IMAD.WIDE.U32 R24, R0, UR6, R32 ;  /* 0x0000000600187c25 */ /* 0x002fc8000f8e0020 */
[----:B------:R-:W-:-:S04]  /*5a20*/  IMAD R26, R38, UR6, RZ ;  /* 0x00000006261a7c24 */ /* 0x000fc8000f8e02ff */
[----:B------:R-:W-:Y:S02]  /*5a30*/  IMAD R27, R0, UR7, R26 ;  /* 0x00000007001b7c24 */ /* 0x000fe4000f8e021a */
[----:B------:R0:W5:Y:S01]  /*5a40*/  LDL.LU R0, [R1+0x9c] ;  /* 0x00009c0001007983 */ /* 0x0001620000300800 */
[----:B------:R-:W-:-:S04]  /*5a50*/  ISETP.GE.AND P1, PT, R34, UR8, PT ;  /* 0x0000000822007c0c */ /* 0x000fc8000bf26270 */
[C---:B------:R-:W-:Y:S02]  /*5a60*/  ISETP.GE.OR P1, PT, R37.reuse, R35, P1 ;  /* 0x000000232500720c */ /* 0x040fe40000f26670 */
[----:B------:R-:W-:Y:S02]  /*5a70*/  SHF.R.S32.HI R36, RZ, 0x1f, R37 ;  /* 0x0000001fff247819 */ /* 0x000fe40000011425 */
[----:B------:R-:W-:-:S04]  /*5a80*/  IADD3 R24, P2, R37, R24, RZ ;  /* 0x0000001825187210 */ /* 0x000fc80007f5e0ff */
[----:B------:R-:W-:-:S05]  /*5a90*/  IADD3.X R25, R36, R25, R27, P2, !PT ;  /* 0x0000001924197210 */ /* 0x000fca00017fe41b */
[----:B0-----:R-:W-:Y:S05]  /*5aa0*/  @P1 BRA `(.L_x_39) ;  /* 0x0000008c00d41947 */ /* 0x001fea0003800000 */
[----:B------:R0:W-:Y:S01]  /*5ab0*/  STL.64 [R1+0xa8], R4 ;  /* 0x0000a80401007387 */ /* 0x0001e20000100a00 */
[----:B------:R-:W1:Y:S01]  /*5ac0*/  LDC.64 R28, c[0x0][0x5c8] ;  /* 0x00017200ff1c7b82 */ /* 0x000e620000000a00 */
[----:B------:R-:W-:Y:S02]  /*5ad0*/  ULDC.64 UR6, c[0x0][0x5c0] ;  /* 0x0001700000067ab9 */ /* 0x000fe40000000a00 */
[----:B0-----:R-:W2:Y:S04]  /*5ae0*/  LDL.64 R4, [R1+0x90] ;  /* 0x0000900001047983 */ /* 0x001ea80000100a00 */
[----:B-----5:R0:W-:Y:S04]  /*5af0*/  STL [R1+0xa4], R3 ;  /* 0x0000a40301007387 */ /* 0x0201e80000100800 */
[----:B0-----:R-:W2:Y:S04]  /*5b00*/  LDL.LU R3, [R1+0x80] ;  /* 0x0000800001037983 */ /* 0x001ea80000300800 */
[----:B------:R0:W-:Y:S04]  /*5b10*/  STL [R1+0xa0], R2 ;  /* 0x0000a00201007387 */ /* 0x0001e80000100800 */
[----:B0-----:R-:W3:Y:S04]  /*5b20*/  LDL R2, [R1+0x88] ;  /* 0x0000880001027983 */ /* 0x001ee80000100800 */
[----:B------:R0:W-:Y:S04]  /*5b30*/  STL [R1+0x9c], R0 ;  /* 0x00009c0001007387 */ /* 0x0001e80000100800 */
[----:B0-----:R-:W4:Y:S01]  /*5b40*/  LDL R0, [R1+0x8c] ;  /* 0x00008c0001007983 */ /* 0x001f220000100800 */
[----:B--2---:R-:W-:-:S03]  /*5b50*/  IMAD.WIDE R30, R3, 0x40, R4 ;  /* 0x00000040031e7825 */ /* 0x004fc600078e0204 */
[----:B------:R0:W5:Y:S01]  /*5b60*/  LDL.LU.64 R4, [R1+0xa8] ;  /* 0x0000a80001047983 */ /* 0x0001620000300a00 */
[-C--:B-1----:R-:W-:Y:S02]  /*5b70*/  IMAD R26, R31, R28.reuse, RZ ;  /* 0x0000001c1f1a7224 */ /* 0x082fe400078e02ff */
[C---:B------:R-:W-:Y:S01]  /*5b80*/  IMAD.WIDE.U32 R24, R30.reuse, R28, R24 ;  /* 0x0000001c1e187225 */ /* 0x040fe200078e0018 */
[----:B------:R0:W5:Y:S03]  /*5b90*/  LDL.LU R3, [R1+0xa4] ;  /* 0x0000a40001037983 */ /* 0x0001660000300800 */
[----:B------:R-:W-:Y:S01]  /*5ba0*/  IMAD R27, R30, R29, R26 ;  /* 0x0000001d1e1b7224 */ /* 0x000fe200078e021a */
[----:B------:R-:W-:Y:S02]  /*5bb0*/  LEA R26, P1, R28, R24, 0x3 ;  /* 0x000000181c1a7211 */ /* 0x000fe400078218ff */
[----:B------:R-:W-:Y:S01]  /*5bc0*/  IADD3 R24, P2, R24, UR6, RZ ;  /* 0x0000000618187c10 */ /* 0x000fe2000ff5e0ff */
[----:B------:R-:W-:Y:S01]  /*5bd0*/  IMAD.IADD R27, R25, 0x1, R27 ;  /* 0x00000001191b7824 */ /* 0x000fe200078e021b */
[----:B------:R-:W-:-:S04]  /*5be0*/  IADD3 R26, P4, R26, UR6, RZ ;  /* 0x000000061a1a7c10 */ /* 0x000fc8000ff9e0ff */
[----:B------:R-:W-:Y:S01]  /*5bf0*/  LEA.HI.X R29, R28, R27, R29, 0x3, P1 ;  /* 0x0000001b1c1d7211 */ /* 0x000fe200008f1c1d */
[----:B---3--:R-:W-:Y:S01]  /*5c00*/  IMAD R28, R2, -0x2, R35 ;  /* 0xfffffffe021c7824 */ /* 0x008fe200078e0223 */
[----:B------:R-:W-:Y:S01]  /*5c10*/  FSETP.NEU.AND P1, PT, RZ, UR31, PT ;  /* 0x0000001fff007c0b */ /* 0x000fe2000bf2d000 */
[----:B------:R0:W5:Y:S01]  /*5c20*/  LDL.LU R2, [R1+0xa0] ;  /* 0x0000a00001027983 */ /* 0x0001620000300800 */
[----:B------:R-:W-:Y:S01]  /*5c30*/  IADD3.X R25, R27, UR7, RZ, P2, !PT ;  /* 0x000000071b197c10 */ /* 0x000fe200097fe4ff */
[----:B------:R-:W-:Y:S01]  /*5c40*/  BSSY B0, `(.L_x_39) ;  /* 0x00008db000007945 */ /* 0x000fe20003800000 */
[----:B------:R-:W-:Y:S01]  /*5c50*/  IADD3.X R27, R29, UR7, RZ, P4, !PT ;  /* 0x000000071d1b7c10 */ /* 0x000fe2000a7fe4ff */
[----:B----4-:R-:W-:Y:S02]  /*5c60*/  IMAD.IADD R39, R0, 0x1, -R34 ;  /* 0x0000000100277824 */ /* 0x010fe400078e0a22 */
[----:B------:R0:W5:Y:S01]  /*5c70*/  LDL.LU R0, [R1+0x9c] ;  /* 0x00009c0001007983 */ /* 0x0001620000300800 */
[----:B------:R-:W-:-:S05]  /*5c80*/  IMAD.IADD R34, R28, 0x1, -R37 ;  /* 0x000000011c227824 */ /* 0x000fca00078e0a25 */
[----:B------:R-:W-:Y:S05]  /*5c90*/  @!P1 BRA `(.L_x_40) ;  /* 0x0000006800dc9947 */ /* 0x000fea0003800000 */
[----:B-----5:R1:W-:Y:S01]  /*5ca0*/  STL [R1+0x9c], R0 ;  /* 0x00009c0001007387 */ /* 0x0203e20000100800 */
[----:B------:R-:W-:Y:S01]  /*5cb0*/  ULDC.64 UR6, c[0x0][0x5b8] ;  /* 0x00016e0000067ab9 */ /* 0x000fe20000000a00 */
[----:B------:R-:W-:Y:S02]  /*5cc0*/  ULDC.64 UR8, c[0x0][0x5a8] ;  /* 0x00016a0000087ab9 */ /* 0x000fe40000000a00 */
[----:B-1----:R-:W2:Y:S01]  /*5cd0*/  LDL.LU R0, [R1+0x70] ;  /* 0x0000700001007983 */ /* 0x002ea20000300800 */
[----:B------:R-:W-:Y:S01]  /*5ce0*/  IMAD R28, R38, UR6, RZ ;  /* 0x00000006261c7c24 */ /* 0x000fe2000f8e02ff */
[----:B------:R-:W-:Y:S01]  /*5cf0*/  BSSY B1, `(.L_x_41) ;  /* 0x0000011000017945 */ /* 0x000fe20003800000 */
[----:B--2---:R-:W-:-:S04]  /*5d00*/  IMAD.WIDE.U32 R32, R0, UR6, R32 ;  /* 0x0000000600207c25 */ /* 0x004fc8000f8e0020 */
[----:B------:R-:W-:Y:S01]  /*5d10*/  IMAD R29, R0, UR7, R28 ;  /* 0x00000007001d7c24 */ /* 0x000fe2000f8e021c */
[----:B------:R-:W-:Y:S01]  /*5d20*/  IADD3 R32, P1, R37, R32, RZ ;  /* 0x0000002025207210 */ /* 0x000fe20007f3e0ff */
[----:B------:R1:W5:Y:S01]  /*5d30*/  LDL.LU R0, [R1+0x9c] ;  /* 0x00009c0001007983 */ /* 0x0003620000300800 */
[----:B------:R-:W-:Y:S02]  /*5d40*/  ULDC.64 UR6, c[0x0][0x5b0] ;  /* 0x00016c0000067ab9 */ /* 0x000fe40000000a00 */
[----:B------:R-:W-:Y:S01]  /*5d50*/  IADD3.X R33, R36, R33, R29, P1, !PT ;  /* 0x0000002124217210 */ /* 0x000fe20000ffe41d */
[----:B------:R-:W-:Y:S01]  /*5d60*/  IMAD R35, R31, UR6, RZ ;  /* 0x000000061f237c24 */ /* 0x000fe2000f8e02ff */
[----:B------:R-:W-:Y:S01]  /*5d70*/  ISETP.GE.AND P1, PT, R39, 0x1, PT ;  /* 0x000000012700780c */ /* 0x000fe20003f26270 */
[----:B------:R-:W-:-:S03]  /*5d80*/  IMAD.WIDE.U32 R28, R30, UR6, R32 ;  /* 0x000000061e1c7c25 */ /* 0x000fc6000f8e0020 */
[----:B------:R-:W-:Y:S01]  /*5d90*/  ISETP.LT.OR P5, PT, R34, 0x1, !P1 ;  /* 0x000000012200780c */ /* 0x000fe20004fa1670 */
[----:B------:R-:W-:Y:S01]  /*5da0*/  IMAD R35, R30, UR7, R35 ;  /* 0x000000071e237c24 */ /* 0x000fe2000f8e0223 */
[----:B------:R-:W-:-:S04]  /*5db0*/  IADD3 R28, P2, R28, UR8, RZ ;  /* 0x000000081c1c7c10 */ /* 0x000fc8000ff5e0ff */
[--C-:B------:R-:W-:Y:S02]  /*5dc0*/  IADD3.X R29, R29, UR9, R35.reuse, P2, !PT ;  /* 0x000000091d1d7c10 */ /* 0x100fe400097fe423 */
[----:B------:R-:W-:-:S05]  /*5dd0*/  PRMT R35, RZ, 0x7610, R35 ;  /* 0x00007610ff237816 */ /* 0x000fca0000000023 */
[----:B-1----:R-:W-:Y:S05]  /*5de0*/  @P5 BRA `(.L_x_42) ;  /* 0x0000000000045947 */ /* 0x002fea0003800000 */
[----:B------:R1:W5:Y:S02]  /*5df0*/  LDG.E.U8 R35, desc[UR20][R28.64] ;  /* 0x000000141c237981 */ /* 0x000364000c1e1100 */
.L_x_42:
[----:B------:R-:W-:Y:S05]  /*5e00*/  BSYNC B1 ;  /* 0x0000000000017941 */ /* 0x000fea0003800000 */
.L_x_41:
[----:B-----5:R-:W-:Y:S01]  /*5e10*/  LOP3.LUT R35, R35, 0xff, RZ, 0xc0, !PT ;  /* 0x000000ff23237812 */ /* 0x020fe200078ec0ff */
[----:B------:R-:W-:Y:S01]  /*5e20*/  BSSY B1, `(.L_x_43) ;  /* 0x000000b000017945 */ /* 0x000fe20003800000 */
[----:B------:R-:W-:Y:S02]  /*5e30*/  ISETP.LT.OR P4, PT, R34, 0x2, !P1 ;  /* 0x000000022200780c */ /* 0x000fe40004f81670 */
[----:B------:R-:W-:-:S05]  /*5e40*/  F2FP.F16.E4M3.UNPACK_B R35, R35 ;  /* 0x00000023ff23723e */ /* 0x000fca00020006ff */
[----:B------:R-:W-:-:S05]  /*5e50*/  HADD2.F32 R35, -RZ, R35.H0_H0 ;  /* 0x20000023ff237230 */ /* 0x000fca0000004100 */
[----:B------:R-:W-:-:S04]  /*5e60*/  FMUL R35, R35, UR31 ;  /* 0x0000001f23237c20 */ /* 0x000fc80008400000 */
[----:B------:R-:W-:-:S05]  /*5e70*/  FFMA R35, R228, UR32, R35 ;  /* 0x00000020e4237c23 */ /* 0x000fca0008000023 */
[----:B------:R-:W-:Y:S02]  /*5e80*/  F2FP.SATFINITE.E4M3.F32.PACK_AB_MERGE_C R37, RZ, R35, RZ ;  /* 0x00000023ff25723e */ /* 0x000fe400048070ff */
[----:B------:R-:W-:-:S03]  /*5e90*/  PRMT R35, RZ, 0x7610, R35 ;  /* 0x00007610ff237816 */ /* 0x000fc60000000023 */
[----:B------:R2:W-:Y:S01]  /*5ea0*/  @!P5 STG.E.U8 desc[UR20][R24.64], R37 ;  /* 0x000000251800d986 */ /* 0x0005e2000c101114 */
[----:B------:R-:W-:Y:S05]  /*5eb0*/  @P4 BRA `(.L_x_44) ;  /* 0x0000000000044947 */ /* 0x000fea0003800000 */
[----:B------:R3:W5:Y:S02]  /*5ec0*/  LDG.E.U8 R35, desc[UR20][R28.64+0x1] ;  /* 0x000001141c237981 */ /* 0x000764000c1e1100 */
.L_x_44:
[----:B------:R-:W-:Y:S05]  /*5ed0*/  BSYNC B1 ;  /* 0x0000000000017941 */ /* 0x000fea0003800000 */
.L_x_43:
[----:B-----5:R-:W-:Y:S01]  /*5ee0*/  LOP3.LUT R35, R35, 0xff, RZ, 0xc0, !PT ;  /* 0x000000ff23237812 */ /* 0x020fe200078ec0ff */
[----:B------:R-:W-:Y:S01]  /*5ef0*/  BSSY B1, `(.L_x_45) ;  /* 0x0000013000017945 */ /* 0x000fe20003800000 */
[----:B--2---:R-:W-:Y:S02]  /*5f00*/  IADD3 R37, P2, R30, 0x8, RZ ;  /* 0x000000081e257810 */ /* 0x004fe40007f5e0ff */
[----:B------:R-:W-:-:S03]  /*5f10*/  F2FP.F16.E4M3.UNPACK_B R35, R35 ;  /* 0x00000023ff23723e */ /* 0x000fc600020006ff */
[----:B------:R-:W-:Y:S01]  /*5f20*/  IMAD.X R31, RZ, RZ, R31, P2 ;  /* 0x000000ffff1f7224 */ /* 0x000fe200010e061f */
[----:B------:R-:W-:Y:S01]  /*5f30*/  ISETP.GE.AND P2, PT, R39, 0x9, PT ;  /* 0x000000092700780c */ /* 0x000fe20003f46270 */
[----:B------:R-:W-:Y:S02]  /*5f40*/  HADD2.F32 R35, -RZ, R35.H0_H0 ;  /* 0x20000023ff237230 */ /* 0x000fe40000004100 */
[----:B------:R-:W-:Y:S01]  /*5f50*/  IMAD R36, R31, UR6, RZ ;  /* 0x000000061f247c24 */ /* 0x000fe2000f8e02ff */
[----:B------:R-:W-:Y:S01]  /*5f60*/  ISETP.LT.OR P5, PT, R34, 0x1, !P2 ;  /* 0x000000012200780c */ /* 0x000fe200057a1670 */
[----:B------:R-:W-:-:S04]  /*5f70*/  IMAD.WIDE.U32 R32, R37, UR6, R32 ;  /* 0x0000000625207c25 */ /* 0x000fc8000f8e0020 */
[----:B------:R-:W-:Y:S01]  /*5f80*/  FMUL R30, R35, UR31 ;  /* 0x0000001f231e7c20 */ /* 0x000fe20008400000 */
[----:B------:R-:W-:-:S03]  /*5f90*/  IMAD R37, R37, UR7, R36 ;  /* 0x0000000725257c24 */ /* 0x000fc6000f8e0224 */
[----:B------:R-:W-:Y:S01]  /*5fa0*/  FFMA R227, R227, UR32, R30 ;  /* 0x00000020e3e37c23 */ /* 0x000fe2000800001e */
[----:B------:R-:W-:Y:S02]  /*5fb0*/  IADD3 R30, P6, R32, UR8, RZ ;  /* 0x00000008201e7c10 */ /* 0x000fe4000ffde0ff */
[----:B------:R-:W-:Y:S02]  /*5fc0*/  PRMT R32, RZ, 0x7610, R32 ;  /* 0x00007610ff207816 */ /* 0x000fe40000000020 */
[----:B------:R-:W-:Y:S02]  /*5fd0*/  F2FP.SATFINITE.E4M3.F32.PACK_AB_MERGE_C R227, RZ, R227, RZ ;  /* 0x000000e3ffe3723e */ /* 0x000fe400048070ff */
[----:B------:R-:W-:-:S03]  /*5fe0*/  IADD3.X R31, R33, UR9, R37, P6, !PT ;  /* 0x00000009211f7c10 */ /* 0x000fc6000b7fe425 */
[----:B------:R2:W-:Y:S01]  /*5ff0*/  @!P4 STG.E.U8 desc[UR20][R24.64+0x1], R227 ;  /* 0x000001e31800c986 */ /* 0x0005e2000c101114 */
[----:B------:R-:W-:Y:S05]  /*6000*/  @P5 BRA `(.L_x_46) ;  /* 0x0000000000045947 */ /* 0x000fea0003800000 */
[----:B------:R4:W5:Y:S02]  /*6010*/  LDG.E.U8 R32, desc[UR20][R30.64] ;  /* 0x000000141e207981 */ /* 0x000964000c1e1100 */
.L_x_46:
[----:B------:R-:W-:Y:S05]  /*6020*/  BSYNC B1 ;  /* 0x0000000000017941 */ /* 0x000fea0003800000 */
.L_x_45:
[----:B-----5:R-:W-:Y:S01]  /*6030*/  LOP3.LUT R32, R32, 0xff, RZ, 0xc0, !PT ;  /* 0x000000ff20207812 */ /* 0x020fe200078ec0ff */
[----:B------:R-:W-:Y:S01]  /*6040*/  BSSY B1, `(.L_x_47) ;  /* 0x000000b000017945 */ /* 0x000fe20003800000 */
[----:B------:R-:W-:Y:S02]  /*6050*/  ISETP.LT.OR P4, PT, R34, 0x2, !P2 ;  /* 0x000000022200780c */ /* 0x000fe40005781670 */
[----:B------:R-:W-:-:S05]  /*6060*/  F2FP.F16.E4M3.UNPACK_B R32, R32 ;  /* 0x00000020ff20723e */ /* 0x000fca00020006ff */
[----:B------:R-:W-:-:S05]  /*6070*/  HADD2.F32 R32, -RZ, R32.H0_H0 ;  /* 0x20000020ff207230 */ /* 0x000fca0000004100 */
[----:B------:R-:W-:Y:S01]  /*6080*/  FMUL R33, R32, UR31 ;  /* 0x0000001f20217c20 */ /* 0x000fe20008400000 */
[----:B------:R-:W-:-:S03]  /*6090*/  PRMT R32, RZ, 0x7610, R32 ;  /* 0x00007610ff207816 */ /* 0x000fc60000000020 */
[----:B------:R-:W-:-:S05]  /*60a0*/  FFMA R33, R226, UR32, R33 ;  /* 0x00000020e2217c23 */ /* 0x000fca0008000021 */
[----:B------:R-:W-:-:S05]  /*60b0*/  F2FP.SATFINITE.E4M3.F32.PACK_AB_MERGE_C R33, RZ, R33, RZ ;  /* 0x00000021ff21723e */ /* 0x000fca00048070ff */
[----:B------:R0:W-:Y:S01]  /*60c0*/  @!P5 STG.E.U8 desc[UR20][R26.64], R33 ;  /* 0x000000211a00d986 */ /* 0x0001e2000c101114 */
[----:B------:R-:W-:Y:S05]  /*60d0*/  @P4 BRA `(.L_x_48) ;  /* 0x0000000000044947 */ /* 0x000fea0003800000 */
[----:B------:R0:W5:Y:S02]  /*60e0*/  LDG.E.U8 R32, desc[UR20][R30.64+0x1] ;  /* 0x000001141e207981 */ /* 0x000164000c1e1100 */
.L_x_48:
[----:B------:R-:W-:Y:S05]  /*60f0*/  BSYNC B1 ;  /* 0x0000000000017941 */ /* 0x000fea0003800000 */
.L_x_47:
[----:B-----5:R-:W-:Y:S01]  /*6100*/  LOP3.LUT R32, R32, 0xff, RZ, 0xc0, !PT ;  /* 0x000000ff20207812 */ /* 0x020fe200078ec0ff */
[----:B------:R-:W-:Y:S01]  /*6110*/  BSSY B1, `(.L_x_49) ;  /* 0x000000b000017945 */ /* 0x000fe20003800000 */
[----:B------:R-:W-:Y:S02]  /*6120*/  ISETP.LT.OR P5, PT, R34, 0x9, !P1 ;  /* 0x000000092200780c */ /* 0x000fe40004fa1670 */
[----:B------:R-:W-:-:S05]  /*6130*/  F2FP.F16.E4M3.UNPACK_B R32, R32 ;  /* 0x00000020ff20723e */ /* 0x000fca00020006ff */
[----:B------:R-:W-:-:S05]  /*6140*/  HADD2.F32 R32, -RZ, R32.H0_H0 ;  /* 0x20000020ff207230 */ /* 0x000fca0000004100 */
[----:B------:R-:W-:-:S04]  /*6150*/  FMUL R32, R32, UR31 ;  /* 0x0000001f20207c20 */ /* 0x000fc80008400000 */
[----:B------:R-:W-:-:S05]  /*6160*/  FFMA R32, R225, UR32, R32 ;  /* 0x00000020e1207c23 */ /* 0x000fca0008000020 */
[----:B0-----:R-:W-:Y:S02]  /*6170*/  F2FP.SATFINITE.E4M3.F32.PACK_AB_MERGE_C R33, RZ, R32, RZ ;  /* 0x00000020ff21723e */ /* 0x001fe400048070ff */
[----:B------:R-:W-:-:S03]  /*6180*/  PRMT R32, RZ, 0x7610, R32 ;  /* 0x00007610ff207816 */ /* 0x000fc60000000020 */
[----:B------:R0:W-:Y:S01]  /*6190*/  @!P4 STG.E.U8 desc[UR20][R26.64+0x1], R33 ;  /* 0x000001211a00c986 */ /* 0x0001e2000c101114 */
[----:B------:R-:W-:Y:S05]  /*61a0*/  @P5 BRA `(.L_x_50) ;  /* 0x0000000000045947 */ /* 0x000fea0003800000 */
[----:B------:R0:W5:Y:S02]  /*61b0*/  LDG.E.U8 R32, desc[UR20][R28.64+0x8] ;  /* 0x000008141c207981 */ /* 0x000164000c1e1100 */
.L_x_50:
[----:B------:R-:W-:Y:S05]  /*61c0*/  BSYNC B1 ;  /* 0x0000000000017941 */ /* 0x000fea0003800000 */
.L_x_49:
[----:B-----5:R-:W-:Y:S01]  /*61d0*/  LOP3.LUT R32, R32, 0xff, RZ, 0xc0, !PT ;  /* 0x000000ff20207812 */ /* 0x020fe200078ec0ff */
[----:B------:R-:W-:Y:S01]  /*61e0*/  BSSY B1, `(.L_x_51) ;  /* 0x000000b000017945 */ /* 0x000fe20003800000 */
[----:B------:R-:W-:Y:S02]  /*61f0*/  ISETP.LT.OR P4, PT, R34, 0xa, !P1 ;  /* 0x0000000a2200780c */ /* 0x000fe40004f81670 */
[----:B------:R-:W-:-:S05]  /*6200*/  F2FP.F16.E4M3.UNPACK_B R32, R32 ;  /* 0x00000020ff20723e */ /* 0x000fca00020006ff */
[----:B------:R-:W-:-:S05]  /*6210*/  HADD2.F32 R32, -RZ, R32.H0_H0 ;  /* 0x20000020ff207230 */ /* 0x000fca0000004100 */
[----:B0-----:R-:W-:Y:S01]  /*6220*/  FMUL R33, R32, UR31 ;  /* 0x0000001f20217c20 */ /* 0x001fe20008400000 */
[----:B------:R-:W-:-:S03]  /*6230*/  PRMT R32, RZ, 0x7610, R32 ;  /* 0x00007610ff207816 */ /* 0x000fc60000000020 */
[----:B------:R-:W-:-:S05]  /*6240*/  FFMA R33, R224, UR32, R33 ;  /* 0x00000020e0217c23 */ /* 0x000fca0008000021 */
[----:B------:R-:W-:-:S05]  /*6250*/  F2FP.SATFINITE.E4M3.F32.PACK_AB_MERGE_C R33, RZ, R33, RZ ;  /* 0x00000021ff21723e */ /* 0x000fca00048070ff */
[----:B------:R0:W-:Y:S01]  /*6260*/  @!P5 STG.E.U8 desc[UR20][R24.64+0x8], R33 ;  /* 0x000008211800d986 */ /* 0x0001e2000c101114 */
[----:B------:R-:W-:Y:S05]  /*6270*/  @P4 BRA `(.L_x_52) ;  /* 0x0000000000044947 */ /* 0x000fea0003800000 */
[----:B------:R0:W5:Y:S02]  /*6280*/  LDG.E.U8 R32, desc[UR20][R28.64+0x9] ;  /* 0x000009141c207981 */ /* 0x000164000c1e1100 */
.L_x_52:
[----:B------:R-:W-:Y:S05]  /*6290*/  BSYNC B1 ;  /* 0x0000000000017941 */ /* 0x000fea0003800000 */
.L_x_51:
        /* <DEDUP_REMOVED lines=12> */
.L_x_54:
[----:B------:R-:W-:Y:S05]  /*6360*/  BSYNC B1 ;  /* 0x0000000000017941 */ /* 0x000fea0003800000 */
.L_x_53:
        /* <DEDUP_REMOVED lines=12> */
.L_x_56:
[----:B------:R-:W-:Y:S05]  /*6430*/  BSYNC B1 ;  /* 0x0000000000017941 */ /* 0x000fea0003800000 */
.L_x_55:
        /* <DEDUP_REMOVED lines=12> */
.L_x_58:
[----:B------:R-:W-:Y:S05]  /*6500*/  BSYNC B1 ;  /* 0x0000000000017941 */ /* 0x000fea0003800000 */
.L_x_57:
        /* <DEDUP_REMOVED lines=12> */
.L_x_60:
[----:B------:R-:W-:Y:S05]  /*65d0*/  BSYNC B1 ;  /* 0x0000000000017941 */ /* 0x000fea0003800000 */
.L_x_59:
        /* <DEDUP_REMOVED lines=12> */
.L_x_62:
[----:B------:R-:W-:Y:S05]  /*66a0*/  BSYNC B1 ;  /* 0x0000000000017941 */ /* 0x000fea0003800000 */
.L_x_61:
        /* <DEDUP_REMOVED lines=12> */
.L_x_64:
[----:B------:R-:W-:Y:S05]  /*6770*/  BSYNC B1 ;  /* 0x0000000000017941 */ /* 0x000fea0003800000 */
.L_x_63:
        /* <DEDUP_REMOVED lines=12> */
.L_x_66:
[----:B------:R-:W-:Y:S05]  /*6840*/  BSYNC B1 ;  /* 0x0000000000017941 */ /* 0x000fea0003800000 */
.L_x_65:
        /* <DEDUP_REMOVED lines=12> */
.L_x_68:
[----:B------:R-:W-:Y:S05]  /*6910*/  BSYNC B1 ;  /* 0x0000000000017941 */ /* 0x000fea0003800000 */
.L_x_67:
        /* <DEDUP_REMOVED lines=12> */
.L_x_70:
[----:B------:R-:W-:Y:S05]  /*69e0*/  BSYNC B1 ;  /* 0x0000000000017941 */ /* 0x000fea0003800000 */
.L_x_69:
        /* <DEDUP_REMOVED lines=12> */
.L_x_72:
[----:B------:R-:W-:Y:S05]  /*6ab0*/  BSYNC B1 ;  /* 0x0000000000017941 */ /* 0x000fea0003800000 */
.L_x_71:
        /* <DEDUP_REMOVED lines=12> */
.L_x_74:
[----:B------:R-:W-:Y:S05]  /*6b80*/  BSYNC B1 ;  /* 0x0000000000017941 */ /* 0x000fea0003800000 */
.L_x_73:
        /* <DEDUP_REMOVED lines=12> */
.L_x_76:
[----:B------:R-:W-:Y:S05]  /*6c50*/  BSYNC B1 ;  /* 0x0000000000017941 */ /* 0x000fea0003800000 */
.L_x_75:
        /* <DEDUP_REMOVED lines=12> */
.L_x_78:
[----:B------:R-:W-:Y:S05]  /*6d20*/  BSYNC B1 ;  /* 0x0000000000017941 */ /* 0x000fea0003800000 */
.L_x_77:
        /* <DEDUP_REMOVED lines=12> */
.L_x_80:
[----:B------:R-:W-:Y:S05]  /*6df0*/  BSYNC B1 ;  /* 0x0000000000017941 */ /* 0x000fea0003800000 */
.L_x_79:
        /* <DEDUP_REMOVED lines=12> */
.L_x_82:
[----:B------:R-:W-:Y:S05]  /*6ec0*/  BSYNC B1 ;  /* 0x0000000000017941 */ /* 0x000fea0003800000 */
.L_x_81:
        /* <DEDUP_REMOVED lines=12> */
.L_x_84:
[----:B------:R-:W-:Y:S05]  /*6f90*/  BSYNC B1 ;  /* 0x0000000000017941 */ /* 0x000fea0003800000 */
.L_x_83:
        /* <DEDUP_REMOVED lines=12> */
.L_x_86:
[----:B------:R-:W-:Y:S05]  /*7060*/  BSYNC B1 ;  /* 0x0000000000017941 */ /* 0x000fea0003800000 */
.L_x_85:
        /* <DEDUP_REMOVED lines=12> */
.L_x_88:
[----:B------:R-:W-:Y:S05]  /*7130*/  BSYNC B1 ;  /* 0x0000000000017941 */ /* 0x000fea0003800000 */
.L_x_87:
        /* <DEDUP_REMOVED lines=12> */
.L_x_90:
[----:B------:R-:W-:Y:S05]  /*7200*/  BSYNC B1 ;  /* 0x0000000000017941 */ /* 0x000fea0003800000 */
.L_x_89:
        /* <DEDUP_REMOVED lines=12> */
.L_x_92:
[----:B------:R-:W-:Y:S05]  /*72d0*/  BSYNC B1 ;  /* 0x0000000000017941 */ /* 0x000fea0003800000 */
.L_x_91:
        /* <DEDUP_REMOVED lines=12> */
.L_x_94:
[----:B------:R-:W-:Y:S05]  /*73a0*/  BSYNC B1 ;  /* 0x0000000000017941 */ /* 0x000fea0003800000 */
.L_x_93:
        /* <DEDUP_REMOVED lines=12> */
.L_x_96:
[----:B------:R-:W-:Y:S05]  /*7470*/  BSYNC B1 ;  /* 0x0000000000017941 */ /* 0x000fea0003800000 */
.L_x_95:
        /* <DEDUP_REMOVED lines=12> */
.L_x_98:
[----:B------:R-:W-:Y:S05]  /*7540*/  BSYNC B1 ;  /* 0x0000000000017941 */ /* 0x000fea0003800000 */
.L_x_97:
        /* <DEDUP_REMOVED lines=12> */
.L_x_100:
[----:B------:R-:W-:Y:S05]  /*7610*/  BSYNC B1 ;  /* 0x0000000000017941 */ /* 0x000fea0003800000 */
.L_x_99:
        /* <DEDUP_REMOVED lines=12> */
.L_x_102:
[----:B------:R-:W-:Y:S05]  /*76e0*/  BSYNC B1 ;  /* 0x0000000000017941 */ /* 0x000fea0003800000 */
.L_x_101:
        /* <DEDUP_REMOVED lines=12> */
.L_x_104:
[----:B------:R-:W-:Y:S05]  /*77b0*/  BSYNC B1 ;  /* 0x0000000000017941 */ /* 0x000fea0003800000 */
.L_x_103:
        /* <DEDUP_REMOVED lines=12> */
.L_x_106:
[----:B------:R-:W-:Y:S05]  /*7880*/  BSYNC B1 ;  /* 0x0000000000017941 */ /* 0x000fea0003800000 */
.L_x_105:
        /* <DEDUP_REMOVED lines=12> */
.L_x_108:
[----:B------:R-:W-:Y:S05]  /*7950*/  BSYNC B1 ;  /* 0x0000000000017941 */ /* 0x000fea0003800000 */
.L_x_107:
        /* <DEDUP_REMOVED lines=12> */
.L_x_110:
[----:B------:R-:W-:Y:S05]  /*7a20*/  BSYNC B1 ;  /* 0x0000000000017941 */ /* 0x000fea0003800000 */
.L_x_109:
        /* <DEDUP_REMOVED lines=12> */
.L_x_112:
[----:B------:R-:W-:Y:S05]  /*7af0*/  BSYNC B1 ;  /* 0x0000000000017941 */ /* 0x000fea0003800000 */
.L_x_111:
        /* <DEDUP_REMOVED lines=12> */
.L_x_114:
[----:B------:R-:W-:Y:S05]  /*7bc0*/  BSYNC B1 ;  /* 0x0000000000017941 */ /* 0x000fea0003800000 */
.L_x_113:
        /* <DEDUP_REMOVED lines=12> */
.L_x_116:
[----:B------:R-:W-:Y:S05]  /*7c90*/  BSYNC B1 ;  /* 0x0000000000017941 */ /* 0x000fea0003800000 */
.L_x_115:
        /* <DEDUP_REMOVED lines=12> */
.L_x_118:
[----:B------:R-:W-:Y:S05]  /*7d60*/  BSYNC B1 ;  /* 0x0000000000017941 */ /* 0x000fea0003800000 */
.L_x_117:
        /* <DEDUP_REMOVED lines=12> */
.L_x_120:
[----:B------:R-:W-:Y:S05]  /*7e30*/  BSYNC B1 ;  /* 0x0000000000017941 */ /* 0x000fea0003800000 */
.L_x_119:
        /* <DEDUP_REMOVED lines=12> */
.L_x_122:
[----:B------:R-:W-:Y:S05]  /*7f00*/  BSYNC B1 ;  /* 0x0000000000017941 */ /* 0x000fea0003800000 */
.L_x_121:
        /* <DEDUP_REMOVED lines=12> */
.L_x_124:
[----:B------:R-:W-:Y:S05]  /*7fd0*/  BSYNC B1 ;  /* 0x0000000000017941 */ /* 0x000fea0003800000 */
.L_x_123:
        /* <DEDUP_REMOVED lines=12> */
.L_x_126:
[----:B------:R-:W-:Y:S05]  /*80a0*/  BSYNC B1 ;  /* 0x0000000000017941 */ /* 0x000fea0003800000 */
.L_x_125:
        /* <DEDUP_REMOVED lines=12> */
.L_x_128:
[----:B------:R-:W-:Y:S05]  /*8170*/  BSYNC B1 ;  /* 0x0000000000017941 */ /* 0x000fea0003800000 */
.L_x_127:
        /* <DEDUP_REMOVED lines=12> */
.L_x_130:
[----:B------:R-:W-:Y:S05]  /*8240*/  BSYNC B1 ;  /* 0x0000000000017941 */ /* 0x000fea0003800000 */
.L_x_129:
        /* <DEDUP_REMOVED lines=12> */
.L_x_132:
[----:B------:R-:W-:Y:S05]  /*8310*/  BSYNC B1 ;  /* 0x0000000000017941 */ /* 0x000fea0003800000 */
.L_x_131:
        /* <DEDUP_REMOVED lines=12> */
.L_x_134:
[----:B------:R-:W-:Y:S05]  /*83e0*/  BSYNC B1 ;  /* 0x0000000000017941 */ /* 0x000fea0003800000 */
.L_x_133:
        /* <DEDUP_REMOVED lines=12> */
.L_x_136:
[----:B------:R-:W-:Y:S05]  /*84b0*/  BSYNC B1 ;  /* 0x0000000000017941 */ /* 0x000fea0003800000 */
.L_x_135:
        /* <DEDUP_REMOVED lines=12> */
.L_x_138:
[----:B------:R-:W-:Y:S05]  /*8580*/  BSYNC B1 ;  /* 0x0000000000017941 */ /* 0x000fea0003800000 */
.L_x_137:
        /* <DEDUP_REMOVED lines=12> */
.L_x_140:
[----:B------:R-:W-:Y:S05]  /*8650*/  BSYNC B1 ;  /* 0x0000000000017941 */ /* 0x000fea0003800000 */
.L_x_139:
        /* <DEDUP_REMOVED lines=12> */
.L_x_142:
[----:B------:R-:W-:Y:S05]  /*8720*/  BSYNC B1 ;  /* 0x0000000000017941 */ /* 0x000fea0003800000 */
.L_x_141:
        /* <DEDUP_REMOVED lines=12> */
.L_x_144:
[----:B------:R-:W-:Y:S05]  /*87f0*/  BSYNC B1 ;  /* 0x0000000000017941 */ /* 0x000fea0003800000 */
.L_x_143:
        /* <DEDUP_REMOVED lines=12> */
.L_x_146:
[----:B------:R-:W-:Y:S05]  /*88c0*/  BSYNC B1 ;  /* 0x0000000000017941 */ /* 0x000fea0003800000 */
.L_x_145:
        /* <DEDUP_REMOVED lines=12> */
.L_x_148:
[----:B------:R-:W-:Y:S05]  /*8990*/  BSYNC B1 ;  /* 0x0000000000017941 */ /* 0x000fea0003800000 */
.L_x_147:
        /* <DEDUP_REMOVED lines=12> */
.L_x_150:
[----:B------:R-:W-:Y:S05]  /*8a60*/  BSYNC B1 ;  /* 0x0000000000017941 */ /* 0x000fea0003800000 */
.L_x_149:
        /* <DEDUP_REMOVED lines=12> */
.L_x_152:
[----:B------:R-:W-:Y:S05]  /*8b30*/  BSYNC B1 ;  /* 0x0000000000017941 */ /* 0x000fea0003800000 */
.L_x_151:
        /* <DEDUP_REMOVED lines=12> */
.L_x_154:
[----:B------:R-:W-:Y:S05]  /*8c00*/  BSYNC B1 ;  /* 0x0000000000017941 */ /* 0x000fea0003800000 */
.L_x_153:
        /* <DEDUP_REMOVED lines=12> */
.L_x_156:
[----:B------:R-:W-:Y:S05]  /*8cd0*/  BSYNC B1 ;  /* 0x0000000000017941 */ /* 0x000fea0003800000 */
.L_x_155:
        /* <DEDUP_REMOVED lines=12> */
.L_x_158:
[----:B------:R-:W-:Y:S05]  /*8da0*/  BSYNC B1 ;  /* 0x0000000000017941 */ /* 0x000fea0003800000 */
.L_x_157:
        /* <DEDUP_REMOVED lines=12> */
.L_x_160:
[----:B------:R-:W-:Y:S05]  /*8e70*/  BSYNC B1 ;  /* 0x0000000000017941 */ /* 0x000fea0003800000 */
.L_x_159:
        /* <DEDUP_REMOVED lines=12> */
.L_x_162:
[----:B------:R-:W-:Y:S05]  /*8f40*/  BSYNC B1 ;  /* 0x0000000000017941 */ /* 0x000fea0003800000 */
.L_x_161:
        /* <DEDUP_REMOVED lines=12> */
.L_x_164:
[----:B------:R-:W-:Y:S05]  /*9010*/  BSYNC B1 ;  /* 0x0000000000017941 */ /* 0x000fea0003800000 */
.L_x_163:
        /* <DEDUP_REMOVED lines=12> */
.L_x_166:
[----:B------:R-:W-:Y:S05]  /*90e0*/  BSYNC B1 ;  /* 0x0000000000017941 */ /* 0x000fea0003800000 */
.L_x_165:
        /* <DEDUP_REMOVED lines=12> */
.L_x_168:
[----:B------:R-:W-:Y:S05]  /*91b0*/  BSYNC B1 ;  /* 0x0000000000017941 */ /* 0x000fea0003800000 */
.L_x_167:
        /* <DEDUP_REMOVED lines=12> */
.L_x_170:
[----:B------:R-:W-:Y:S05]  /*9280*/  BSYNC B1 ;  /* 0x0000000000017941 */ /* 0x000fea0003800000 */
.L_x_169:
        /* <DEDUP_REMOVED lines=12> */
.L_x_172:
[----:B------:R-:W-:Y:S05]  /*9350*/  BSYNC B1 ;  /* 0x0000000000017941 */ /* 0x000fea0003800000 */
.L_x_171:
        /* <DEDUP_REMOVED lines=12> */
.L_x_174:
[----:B------:R-:W-:Y:S05]  /*9420*/  BSYNC B1 ;  /* 0x0000000000017941 */ /* 0x000fea0003800000 */
.L_x_173:
        /* <DEDUP_REMOVED lines=12> */
.L_x_176:
[----:B------:R-:W-:Y:S05]  /*94f0*/  BSYNC B1 ;  /* 0x0000000000017941 */ /* 0x000fea0003800000 */
.L_x_175:
        /* <DEDUP_REMOVED lines=12> */
.L_x_178:
[----:B------:R-:W-:Y:S05]  /*95c0*/  BSYNC B1 ;  /* 0x0000000000017941 */ /* 0x000fea0003800000 */
.L_x_177:
        /* <DEDUP_REMOVED lines=12> */
.L_x_180:
[----:B------:R-:W-:Y:S05]  /*9690*/  BSYNC B1 ;  /* 0x0000000000017941 */ /* 0x000fea0003800000 */
.L_x_179:
        /* <DEDUP_REMOVED lines=12> */
.L_x_182:
[----:B------:R-:W-:Y:S05]  /*9760*/  BSYNC B1 ;  /* 0x0000000000017941 */ /* 0x000fea0003800000 */
.L_x_181:
        /* <DEDUP_REMOVED lines=12> */
.L_x_184:
[----:B------:R-:W-:Y:S05]  /*9830*/  BSYNC B1 ;  /* 0x0000000000017941 */ /* 0x000fea0003800000 */
.L_x_183:
        /* <DEDUP_REMOVED lines=12> */
.L_x_186:
[----:B------:R-:W-:Y:S05]  /*9900*/  BSYNC B1 ;  /* 0x0000000000017941 */ /* 0x000fea0003800000 */
.L_x_185:
        /* <DEDUP_REMOVED lines=12> */
.L_x_188:
[----:B------:R-:W-:Y:S05]  /*99d0*/  BSYNC B1 ;  /* 0x0000000000017941 */ /* 0x000fea0003800000 */
.L_x_187:
        /* <DEDUP_REMOVED lines=12> */
.L_x_190:
[----:B------:R-:W-:Y:S05]  /*9aa0*/  BSYNC B1 ;  /* 0x0000000000017941 */ /* 0x000fea0003800000 */
.L_x_189:
        /* <DEDUP_REMOVED lines=12> */
.L_x_192:
[----:B------:R-:W-:Y:S05]  /*9b70*/  BSYNC B1 ;  /* 0x0000000000017941 */ /* 0x000fea0003800000 */
.L_x_191:
        /* <DEDUP_REMOVED lines=12> */
.L_x_194:
[----:B------:R-:W-:Y:S05]  /*9c40*/  BSYNC B1 ;  /* 0x0000000000017941 */ /* 0x000fea0003800000 */
.L_x_193:
        /* <DEDUP_REMOVED lines=12> */
.L_x_196:
[----:B------:R-:W-:Y:S05]  /*9d10*/  BSYNC B1 ;  /* 0x0000000000017941 */ /* 0x000fea0003800000 */
.L_x_195:
[----:B-----5:R-:W-:Y:S01]  /*9d20*/  LOP3.LUT R32, R32, 0xff, RZ, 0xc0, !PT ;  /* 0x000000ff20207812 */ /* 0x020fe200078ec0ff */
[----:B------:R-:W-:Y:S01]  /*9d30*/  BSSY B1, `(.L_x_197) ;  /* 0x000000b000017945 */ /* 0x000fe20003800000 */
[----:B------:R-:W-:Y:S02]  /*9d40*/  ISETP.LT.OR P5, PT, R34, 0x99, !P2 ;  /* 0x000000992200780c */ /* 0x000fe400057a1670 */
[----:B------:R-:W-:-:S05]  /*9d50*/  F2FP.F16.E4M3.UNPACK_B R32, R32 ;  /* 0x00000020ff20723e */ /* 0x000fca00020006ff */
[----:B------:R-:W-:-:S05]  /*9d60*/  HADD2.F32 R32, -RZ, R32.H0_H0 ;  /* 0x20000020ff207230 */ /* 0x000fca0000004100 */
[----:B------:R-:W-:-:S04]  /*9d70*/  FMUL R32, R32, UR31 ;  /* 0x0000001f20207c20 */ /* 0x000fc80008400000 */
[----:B------:R-:W-:Y:S01]  /*9d80*/  FFMA R32, R23, UR32, R32 ;  /* 0x0000002017207c23 */ /* 0x000fe20008000020 */
[----:B------:R-:W-:-:S04]  /*9d90*/  PRMT R23, RZ, 0x7610, R23 ;  /* 0x00007610ff177816 */ /* 0x000fc80000000017 */
[----:B0-----:R-:W-:-:S05]  /*9da0*/  F2FP.SATFINITE.E4M3.F32.PACK_AB_MERGE_C R33, RZ, R32, RZ ;  /* 0x00000020ff21723e */ /* 0x001fca00048070ff */
[----:B------:R0:W-:Y:S01]  /*9db0*/  @!P4 STG.E.U8 desc[UR20][R24.64+0x99], R33 ;  /* 0x000099211800c986 */ /* 0x0001e2000c101114 */
[----:B------:R-:W-:Y:S05]  /*9dc0*/  @P5 BRA `(.L_x_198) ;  /* 0x0000000000045947 */ /* 0x000fea0003800000 */
[----:B------:R0:W5:Y:S02]  /*9dd0*/  LDG.E.U8 R23, desc[UR20][R30.64+0x98] ;  /* 0x000098141e177981 */ /* 0x000164000c1e1100 */
.L_x_198:
[----:B------:R-:W-:Y:S05]  /*9de0*/  BSYNC B1 ;  /* 0x0000000000017941 */ /* 0x000fea0003800000 */
.L_x_197:
        /* <DEDUP_REMOVED lines=8> */
[----:B------:R-:W-:-:S05]  /*9e70*/  F2FP.SATFINITE.E4M3.F32.PACK_AB_MERGE_C R23, RZ, R23, RZ ;  /* 0x00000017ff17723e */ /* 0x000fca00048070ff */
[----:B------:R0:W-:Y:S01]  /*9e80*/  @!P5 STG.E.U8 desc[UR20][R26.64+0x98], R23 ;  /* 0x000098171a00d986 */ /* 0x0001e2000c101114 */
[----:B------:R-:W-:Y:S05]  /*9e90*/  @P4 BRA `(.L_x_200) ;  /* 0x0000000000044947 */ /* 0x000fea0003800000 */
[----:B------:R0:W5:Y:S02]  /*9ea0*/  LDG.E.U8 R22, desc[UR20][R30.64+0x99] ;  /* 0x000099141e167981 */ /* 0x000164000c1e1100 */
.L_x_200:
[----:B------:R-:W-:Y:S05]  /*9eb0*/  BSYNC B1 ;  /* 0x0000000000017941 */ /* 0x000fea0003800000 */
.L_x_199:
        /* <DEDUP_REMOVED lines=12> */
.L_x_202:
[----:B------:R-:W-:Y:S05]  /*9f80*/  BSYNC B1 ;  /* 0x0000000000017941 */ /* 0x000fea0003800000 */
.L_x_201:
        /* <DEDUP_REMOVED lines=12> */
.L_x_204:
[----:B------:R-:W-:Y:S05]  /*a050*/  BSYNC B1 ;  /* 0x0000000000017941 */ /* 0x000fea0003800000 */
.L_x_203:
        /* <DEDUP_REMOVED lines=12> */
.L_x_206:
[----:B------:R-:W-:Y:S05]  /*a120*/  BSYNC B1 ;  /* 0x0000000000017941 */ /* 0x000fea0003800000 */
.L_x_205:
        /* <DEDUP_REMOVED lines=12> */
.L_x_208:
[----:B------:R-:W-:Y:S05]  /*a1f0*/  BSYNC B1 ;  /* 0x0000000000017941 */ /* 0x000fea0003800000 */
.L_x_207:
        /* <DEDUP_REMOVED lines=12> */
.L_x_210:
[----:B------:R-:W-:Y:S05]  /*a2c0*/  BSYNC B1 ;  /* 0x0000000000017941 */ /* 0x000fea0003800000 */
.L_x_209:
        /* <DEDUP_REMOVED lines=12> */
.L_x_212:
[----:B------:R-:W-:Y:S05]  /*a390*/  BSYNC B1 ;  /* 0x0000000000017941 */ /* 0x000fea0003800000 */
.L_x_211:
        /* <DEDUP_REMOVED lines=12> */
.L_x_214:
[----:B------:R-:W-:Y:S05]  /*a460*/  BSYNC B1 ;  /* 0x0000000000017941 */ /* 0x000fea0003800000 */
.L_x_213:
        /* <DEDUP_REMOVED lines=12> */
.L_x_216:
[----:B------:R-:W-:Y:S05]  /*a530*/  BSYNC B1 ;  /* 0x0000000000017941 */ /* 0x000fea0003800000 */
.L_x_215:
        /* <DEDUP_REMOVED lines=12> */
.L_x_218:
[----:B------:R-:W-:Y:S05]  /*a600*/  BSYNC B1 ;  /* 0x0000000000017941 */ /* 0x000fea0003800000 */
.L_x_217:
        /* <DEDUP_REMOVED lines=12> */
.L_x_220:
[----:B------:R-:W-:Y:S05]  /*a6d0*/  BSYNC B1 ;  /* 0x0000000000017941 */ /* 0x000fea0003800000 */
.L_x_219:
        /* <DEDUP_REMOVED lines=12> */
.L_x_222:
[----:B------:R-:W-:Y:S05]  /*a7a0*/  BSYNC B1 ;  /* 0x0000000000017941 */ /* 0x000fea0003800000 */
.L_x_221:
        /* <DEDUP_REMOVED lines=12> */
.L_x_224:
[----:B------:R-:W-:Y:S05]  /*a870*/  BSYNC B1 ;  /* 0x0000000000017941 */ /* 0x000fea0003800000 */
.L_x_223:
        /* <DEDUP_REMOVED lines=12> */
.L_x_226:
[----:B------:R-:W-:Y:S05]  /*a940*/  BSYNC B1 ;  /* 0x0000000000017941 */ /* 0x000fea0003800000 */
.L_x_225:
        /* <DEDUP_REMOVED lines=12> */
.L_x_228:
[----:B------:R-:W-:Y:S05]  /*aa10*/  BSYNC B1 ;  /* 0x0000000000017941 */ /* 0x000fea0003800000 */
.L_x_227:
        /* <DEDUP_REMOVED lines=12> */
.L_x_230:
[----:B------:R-:W-:Y:S05]  /*aae0*/  BSYNC B1 ;  /* 0x0000000000017941 */ /* 0x000fea0003800000 */
.L_x_229:
        /* <DEDUP_REMOVED lines=12> */
.L_x_232:
[----:B------:R-:W-:Y:S05]  /*abb0*/  BSYNC B1 ;  /* 0x0000000000017941 */ /* 0x000fea0003800000 */
.L_x_231:
        /* <DEDUP_REMOVED lines=12> */
.L_x_234:
[----:B------:R-:W-:Y:S05]  /*ac80*/  BSYNC B1 ;  /* 0x0000000000017941 */ /* 0x000fea0003800000 */
.L_x_233:
        /* <DEDUP_REMOVED lines=12> */
.L_x_236:
[----:B------:R-:W-:Y:S05]  /*ad50*/  BSYNC B1 ;  /* 0x0000000000017941 */ /* 0x000fea0003800000 */
.L_x_235:
        /* <DEDUP_REMOVED lines=12> */
.L_x_238:
[----:B------:R-:W-:Y:S05]  /*ae20*/  BSYNC B1 ;  /* 0x0000000000017941 */ /* 0x000fea0003800000 */
.L_x_237:
        /* <DEDUP_REMOVED lines=12> */
.L_x_240:
[----:B------:R-:W-:Y:S05]  /*aef0*/  BSYNC B1 ;  /* 0x0000000000017941 */ /* 0x000fea0003800000 */
.L_x_239:
[----:B-----5:R-:W-:Y:S01]  /*af00*/  LOP3.LUT R2, R2, 0xff, RZ, 0xc0, !PT ;  /* 0x000000ff02027812 */ /* 0x020fe200078ec0ff */
[----:B------:R-:W-:Y:S01]  /*af10*/  BSSY B1, `(.L_x_241) ;  /* 0x000000b000017945 */ /* 0x000fe20003800000 */
[----:B------:R-:W-:Y:S02]  /*af20*/  ISETP.LT.OR P5, PT, R34, 0xc9, !P1 ;  /* 0x000000c92200780c */ /* 0x000fe40004fa1670 */
[----:B------:R-:W-:-:S05]  /*af30*/  F2FP.F16.E4M3.UNPACK_B R2, R2 ;  /* 0x00000002ff02723e */ /* 0x000fca00020006ff */
[----:B------:R-:W-:-:S05]  /*af40*/  HADD2.F32 R2, -RZ, R2.H0_H0 ;  /* 0x20000002ff027230 */ /* 0x000fca0000004100 */
[----:B0-----:R-:W-:-:S04]  /*af50*/  FMUL R3, R2, UR31 ;  /* 0x0000001f02037c20 */ /* 0x001fc80008400000 */
[----:B------:R-:W-:Y:S01]  /*af60*/  FFMA R3, R0, UR32, R3 ;  /* 0x0000002000037c23 */ /* 0x000fe20008000003 */
[----:B------:R-:W-:-:S04]  /*af70*/  PRMT R0, RZ, 0x7610, R0 ;  /* 0x00007610ff007816 */ /* 0x000fc80000000000 */
[----:B------:R-:W-:-:S05]  /*af80*/  F2FP.SATFINITE.E4M3.F32.PACK_AB_MERGE_C R3, RZ, R3, RZ ;  /* 0x00000003ff03723e */ /* 0x000fca00048070ff */
[----:B------:R0:W-:Y:S01]  /*af90*/  @!P4 STG.E.U8 desc[UR20][R26.64+0xc1], R3 ;  /* 0x0000c1031a00c986 */ /* 0x0001e2000c101114 */
[----:B------:R-:W-:Y:S05]  /*afa0*/  @P5 BRA `(.L_x_242) ;  /* 0x0000000000045947 */ /* 0x000fea0003800000 */
[----:B------:R0:W5:Y:S02]  /*afb0*/  LDG.E.U8 R0, desc[UR20][R28.64+0xc8] ;  /* 0x0000c8141c007981 */ /* 0x000164000c1e1100 */
.L_x_242:
[----:B------:R-:W-:Y:S05]  /*afc0*/  BSYNC B1 ;  /* 0x0000000000017941 */ /* 0x000fea0003800000 */
.L_x_241:
[----:B------:R-:W2:Y:S01]  /*afd0*/  LDL.LU R2, [R1] ;  /* 0x0000000001027983 */ /* 0x000ea20000300800 */
[----:B-----5:R-:W-:Y:S01]  /*afe0*/  LOP3.LUT R0, R0, 0xff, RZ, 0xc0, !PT ;  /* 0x000000ff00007812 */ /* 0x020fe200078ec0ff */
[----:B------:R-:W-:Y:S01]  /*aff0*/  BSSY B1, `(.L_x_243) ;  /* 0x000000b000017945 */ /* 0x000fe20003800000 */
[----:B------:R-:W-:Y:S02]  /*b000*/  ISETP.LT.OR P4, PT, R34, 0xca, !P1 ;  /* 0x000000ca2200780c */ /* 0x000fe40004f81670 */
[----:B------:R-:W-:-:S05]  /*b010*/  F2FP.F16.E4M3.UNPACK_B R0, R0 ;  /* 0x00000000ff00723e */ /* 0x000fca00020006ff */
[----:B------:R-:W-:-:S05]  /*b020*/  HADD2.F32 R0, -RZ, R0.H0_H0 ;  /* 0x20000000ff007230 */ /* 0x000fca0000004100 */
[----:B------:R-:W-:-:S04]  /*b030*/  FMUL R0, R0, UR31 ;  /* 0x0000001f00007c20 */ /* 0x000fc80008400000 */
[----:B--2---:R-:W-:-:S05]  /*b040*/  FFMA R0, R2, UR32, R0 ;  /* 0x0000002002007c23 */ /* 0x004fca0008000000 */
[----:B0-----:R-:W-:Y:S02]  /*b050*/  F2FP.SATFINITE.E4M3.F32.PACK_AB_MERGE_C R3, RZ, R0, RZ ;  /* 0x00000000ff03723e */ /* 0x001fe400048070ff */
[----:B------:R-:W-:-:S03]  /*b060*/  PRMT R0, RZ, 0x7610, R0 ;  /* 0x00007610ff007816 */ /* 0x000fc60000000000 */
[----:B------:R0:W-:Y:S01]  /*b070*/  @!P5 STG.E.U8 desc[UR20][R24.64+0xc8], R3 ;  /* 0x0000c8031800d986 */ /* 0x0001e2000c101114 */
[----:B------:R-:W-:Y:S05]  /*b080*/  @P4 BRA `(.L_x_244) ;  /* 0x0000000000044947 */ /* 0x000fea0003800000 */
[----:B------:R2:W5:Y:S02]  /*b090*/  LDG.E.U8 R0, desc[UR20][R28.64+0xc9] ;  /* 0x0000c9141c007981 */ /* 0x000564000c1e1100 */
.L_x_244:
[----:B------:R-:W-:Y:S05]  /*b0a0*/  BSYNC B1 ;  /* 0x0000000000017941 */ /* 0x000fea0003800000 */
.L_x_243:
[----:B------:R-:W3:Y:S01]  /*b0b0*/  LDL.LU R2, [R1+0x4] ;  /* 0x0000040001027983 */ /* 0x000ee20000300800 */
[----:B-----5:R-:W-:Y:S01]  /*b0c0*/  LOP3.LUT R0, R0, 0xff, RZ, 0xc0, !PT ;  /* 0x000000ff00007812 */ /* 0x020fe200078ec0ff */
[----:B------:R-:W-:Y:S01]  /*b0d0*/  BSSY B1, `(.L_x_245) ;  /* 0x000000b000017945 */ /* 0x000fe20003800000 */
[----:B------:R-:W-:Y:S02]  /*b0e0*/  ISETP.LT.OR P5, PT, R34, 0xc9, !P2 ;  /* 0x000000c92200780c */ /* 0x000fe400057a1670 */
[----:B------:R-:W-:-:S05]  /*b0f0*/  F2FP.F16.E4M3.UNPACK_B R0, R0 ;  /* 0x00000000ff00723e */ /* 0x000fca00020006ff */
[----:B------:R-:W-:-:S05]  /*b100*/  HADD2.F32 R0, -RZ, R0.H0_H0 ;  /* 0x20000000ff007230 */ /* 0x000fca0000004100 */
[----:B------:R-:W-:-:S04]  /*b110*/  FMUL R0, R0, UR31 ;  /* 0x0000001f00007c20 */ /* 0x000fc80008400000 */
[----:B---3--:R-:W-:-:S05]  /*b120*/  FFMA R0, R2, UR32, R0 ;  /* 0x0000002002007c23 */ /* 0x008fca0008000000 */
[----:B0-----:R-:W-:Y:S02]  /*b130*/  F2FP.SATFINITE.E4M3.F32.PACK_AB_MERGE_C R3, RZ, R0, RZ ;  /* 0x00000000ff03723e */ /* 0x001fe400048070ff */
[----:B------:R-:W-:-:S03]  /*b140*/  PRMT R0, RZ, 0x7610, R0 ;  /* 0x00007610ff007816 */ /* 0x000fc60000000000 */
[----:B------:R0:W-:Y:S01]  /*b150*/  @!P4 STG.E.U8 desc[UR20][R24.64+0xc9], R3 ;  /* 0x0000c9031800c986 */ /* 0x0001e2000c101114 */
[----:B------:R-:W-:Y:S05]  /*b160*/  @P5 BRA `(.L_x_246) ;  /* 0x0000000000045947 */ /* 0x000fea0003800000 */
[----:B------:R3:W5:Y:S02]  /*b170*/  LDG.E.U8 R0, desc[UR20][R30.64+0xc8] ;  /* 0x0000c8141e007981 */ /* 0x000764000c1e1100 */
.L_x_246:
[----:B------:R-:W-:Y:S05]  /*b180*/  BSYNC B1 ;  /* 0x0000000000017941 */ /* 0x000fea0003800000 */
.L_x_245:
[----:B------:R-:W2:Y:S01]  /*b190*/  LDL.LU R2, [R1+0x8] ;  /* 0x0000080001027983 */ /* 0x000ea20000300800 */
        /* <DEDUP_REMOVED lines=12> */
.L_x_248:
[----:B------:R-:W-:Y:S05]  /*b260*/  BSYNC B1 ;  /* 0x0000000000017941 */ /* 0x000fea0003800000 */
.L_x_247:
        /* <DEDUP_REMOVED lines=13> */
.L_x_250:
[----:B------:R-:W-:Y:S05]  /*b340*/  BSYNC B1 ;  /* 0x0000000000017941 */ /* 0x000fea0003800000 */
.L_x_249:
        /* <DEDUP_REMOVED lines=13> */
.L_x_252:
[----:B------:R-:W-:Y:S05]  /*b420*/  BSYNC B1 ;  /* 0x0000000000017941 */ /* 0x000fea0003800000 */
.L_x_251:
        /* <DEDUP_REMOVED lines=13> */
.L_x_254:
[----:B------:R-:W-:Y:S05]  /*b500*/  BSYNC B1 ;  /* 0x0000000000017941 */ /* 0x000fea0003800000 */
.L_x_253:
        /* <DEDUP_REMOVED lines=13> */
.L_x_256:
[----:B------:R-:W-:Y:S05]  /*b5e0*/  BSYNC B1 ;  /* 0x0000000000017941 */ /* 0x000fea0003800000 */
.L_x_255:
        /* <DEDUP_REMOVED lines=13> */
.L_x_258:
[----:B------:R-:W-:Y:S05]  /*b6c0*/  BSYNC B1 ;  /* 0x0000000000017941 */ /* 0x000fea0003800000 */
.L_x_257:
        /* <DEDUP_REMOVED lines=13> */
.L_x_260:
[----:B------:R-:W-:Y:S05]  /*b7a0*/  BSYNC B1 ;  /* 0x0000000000017941 */ /* 0x000fea0003800000 */
.L_x_259:
        /* <DEDUP_REMOVED lines=13> */
.L_x_262:
[----:B------:R-:W-:Y:S05]  /*b880*/  BSYNC B1 ;  /* 0x0000000000017941 */ /* 0x000fea0003800000 */
.L_x_261:
        /* <DEDUP_REMOVED lines=13> */
.L_x_264:
[----:B------:R-:W-:Y:S05]  /*b960*/  BSYNC B1 ;  /* 0x0000000000017941 */ /* 0x000fea0003800000 */
.L_x_263:
        /* <DEDUP_REMOVED lines=13> */
.L_x_266:
[----:B------:R-:W-:Y:S05]  /*ba40*/  BSYNC B1 ;  /* 0x0000000000017941 */ /* 0x000fea0003800000 */
.L_x_265:
        /* <DEDUP_REMOVED lines=13> */
.L_x_268:
[----:B------:R-:W-:Y:S05]  /*bb20*/  BSYNC B1 ;  /* 0x0000000000017941 */ /* 0x000fea0003800000 */
.L_x_267:
        /* <DEDUP_REMOVED lines=13> */
.L_x_270:
[----:B------:R-:W-:Y:S05]  /*bc00*/  BSYNC B1 ;  /* 0x0000000000017941 */ /* 0x000fea0003800000 */
.L_x_269:
        /* <DEDUP_REMOVED lines=13> */
.L_x_272:
[----:B------:R-:W-:Y:S05]  /*bce0*/  BSYNC B1 ;  /* 0x0000000000017941 */ /* 0x000fea0003800000 */
.L_x_271:
        /* <DEDUP_REMOVED lines=13> */
.L_x_274:
[----:B------:R-:W-:Y:S05]  /*bdc0*/  BSYNC B1 ;  /* 0x0000000000017941 */ /* 0x000fea0003800000 */
.L_x_273:
        /* <DEDUP_REMOVED lines=13> */
.L_x_276:
[----:B------:R-:W-:Y:S05]  /*bea0*/  BSYNC B1 ;  /* 0x0000000000017941 */ /* 0x000fea0003800000 */
.L_x_275:
        /* <DEDUP_REMOVED lines=13> */
.L_x_278:
[----:B------:R-:W-:Y:S05]  /*bf80*/  BSYNC B1 ;  /* 0x0000000000017941 */ /* 0x000fea0003800000 */
.L_x_277:
        /* <DEDUP_REMOVED lines=13> */
.L_x_280:
[----:B------:R-:W-:Y:S05]  /*c060*/  BSYNC B1 ;  /* 0x0000000000017941 */ /* 0x000fea0003800000 */
.L_x_279:
        /* <DEDUP_REMOVED lines=13> */
.L_x_282:
[----:B------:R-:W-:Y:S05]  /*c140*/  BSYNC B1 ;  /* 0x0000000000017941 */ /* 0x000fea0003800000 */
.L_x_281:
        /* <DEDUP_REMOVED lines=13> */
.L_x_284:
[----:B------:R-:W-:Y:S05]  /*c220*/  BSYNC B1 ;  /* 0x0000000000017941 */ /* 0x000fea0003800000 */
.L_x_283:
        /* <DEDUP_REMOVED lines=13> */
.L_x_286:
[----:B------:R-:W-:Y:S05]  /*c300*/  BSYNC B1 ;  /* 0x0000000000017941 */ /* 0x000fea0003800000 */
.L_x_285:
        /* <DEDUP_REMOVED lines=13> */
.L_x_288:
[----:B------:R-:W-:Y:S05]  /*c3e0*/  BSYNC B1 ;  /* 0x0000000000017941 */ /* 0x000fea0003800000 */
.L_x_287:
        /* <DEDUP_REMOVED lines=13> */
.L_x_290:
[----:B------:R-:W-:Y:S05]  /*c4c0*/  BSYNC B1 ;  /* 0x0000000000017941 */ /* 0x000fea0003800000 */
.L_x_289:
        /* <DEDUP_REMOVED lines=13> */
.L_x_292:
[----:B------:R-:W-:Y:S05]  /*c5a0*/  BSYNC B1 ;  /* 0x0000000000017941 */ /* 0x000fea0003800000 */
.L_x_291:
        /* <DEDUP_REMOVED lines=13> */
.L_x_294:
[----:B------:R-:W-:Y:S05]  /*c680*/  BSYNC B1 ;  /* 0x0000000000017941 */ /* 0x000fea0003800000 */
.L_x_293:
        /* <DEDUP_REMOVED lines=13> */
.L_x_296:
[----:B------:R-:W-:Y:S05]  /*c760*/  BSYNC B1 ;  /* 0x0000000000017941 */ /* 0x000fea0003800000 */
.L_x_295:
[----:B------:R-:W-:Y:S05]  /*c770*/  @P2 BRA `(.L_x_297) ;  /* 0x00000020009c2947 */ /* 0x000fea0003800000 */
[----:B------:R-:W2:Y:S01]  /*c780*/  LDL.LU R2, [R1+0x6c] ;  /* 0x00006c0001027983 */ /* 0x000ea20000300800 */
[----:B-----5:R-:W-:-:S04]  /*c790*/  LOP3.LUT R0, R0, 0xff, RZ, 0xc0, !PT ;  /* 0x000000ff00007812 */ /* 0x020fc800078ec0ff */
[----:B------:R-:W-:-:S05]  /*c7a0*/  F2FP.F16.E4M3.UNPACK_B R0, R0 ;  /* 0x00000000ff00723e */ /* 0x000fca00020006ff */
[----:B------:R-:W-:-:S05]  /*c7b0*/  HADD2.F32 R0, -RZ, R0.H0_H0 ;  /* 0x20000000ff007230 */ /* 0x000fca0000004100 */
[----:B------:R-:W-:-:S04]  /*c7c0*/  FMUL R0, R0, UR31 ;  /* 0x0000001f00007c20 */ /* 0x000fc80008400000 */
[----:B--2---:R-:W-:-:S05]  /*c7d0*/  FFMA R0, R2, UR32, R0 ;  /* 0x0000002002007c23 */ /* 0x004fca0008000000 */
[----:B0-----:R-:W-:-:S05]  /*c7e0*/  F2FP.SATFINITE.E4M3.F32.PACK_AB_MERGE_C R3, RZ, R0, RZ ;  /* 0x00000000ff03723e */ /* 0x001fca00048070ff */
[----:B------:R0:W-:Y:S01]  /*c7f0*/  STG.E.U8 desc[UR20][R26.64+0xf9], R3 ;  /* 0x0000f9031a007986 */ /* 0x0001e2000c101114 */
[----:B------:R-:W-:Y:S05]  /*c800*/  BRA `(.L_x_297) ;  /* 0x0000002000787947 */ /* 0x000fea0003800000 */
.L_x_40:
[C---:B------:R-:W-:Y:S01]  /*c810*/  ISETP.GE.AND P2, PT, R39.reuse, 0x1, PT ;  /* 0x000000012700780c */ /* 0x040fe20003f46270 */
[----:B------:R-:W-:Y:S01]  /*c820*/  FMUL R228, R228, UR32 ;  /* 0x00000020e4e47c20 */ /* 0x000fe20008400000 */
[----:B------:R-:W-:Y:S01]  /*c830*/  ISETP.GE.AND P1, PT, R39, 0x9, PT ;  /* 0x000000092700780c */ /* 0x000fe20003f26270 */
[----:B------:R-:W-:Y:S01]  /*c840*/  FMUL R227, R227, UR32 ;  /* 0x00000020e3e37c20 */ /* 0x000fe20008400000 */
[----:B------:R-:W-:Y:S01]  /*c850*/  ISETP.LT.OR P4, PT, R34, 0x1, !P2 ;  /* 0x000000012200780c */ /* 0x000fe20005781670 */
[----:B------:R-:W-:Y:S01]  /*c860*/  FMUL R226, R226, UR32 ;  /* 0x00000020e2e27c20 */ /* 0x000fe20008400000 */
[C---:B------:R-:W-:Y:S02]  /*c870*/  ISETP.LT.OR P5, PT, R34.reuse, 0x2, !P2 ;  /* 0x000000022200780c */ /* 0x040fe400057a1670 */
[----:B------:R-:W-:Y:S02]  /*c880*/  ISETP.LT.OR P6, PT, R34, 0x1, !P1 ;  /* 0x000000012200780c */ /* 0x000fe40004fc1670 */
[----:B------:R-:W-:-:S02]  /*c890*/  F2FP.SATFINITE.E4M3.F32.PACK_AB_MERGE_C R29, RZ, R228, RZ ;  /* 0x000000e4ff1d723e */ /* 0x000fc400048070ff */
[----:B------:R-:W-:Y:S02]  /*c8a0*/  F2FP.SATFINITE.E4M3.F32.PACK_AB_MERGE_C R227, RZ, R227, RZ ;  /* 0x000000e3ffe3723e */ /* 0x000fe400048070ff */
[----:B------:R-:W-:Y:S01]  /*c8b0*/  F2FP.SATFINITE.E4M3.F32.PACK_AB_MERGE_C R31, RZ, R226, RZ ;  /* 0x000000e2ff1f723e */ /* 0x000fe200048070ff */
[----:B------:R-:W-:Y:S01]  /*c8c0*/  FMUL R225, R225, UR32 ;  /* 0x00000020e1e17c20 */ /* 0x000fe20008400000 */
[----:B------:R-:W-:Y:S01]  /*c8d0*/  FMUL R224, R224, UR32 ;  /* 0x00000020e0e07c20 */ /* 0x000fe20008400000 */
[----:B------:R1:W-:Y:S01]  /*c8e0*/  @!P4 STG.E.U8 desc[UR20][R24.64], R29 ;  /* 0x0000001d1800c986 */ /* 0x0003e2000c101114 */
[----:B------:R-:W-:-:S03]  /*c8f0*/  ISETP.LT.OR P4, PT, R34, 0x2, !P1 ;  /* 0x000000022200780c */ /* 0x000fc60004f81670 */
[----:B------:R-:W-:Y:S01]  /*c900*/  @!P5 STG.E.U8 desc[UR20][R24.64+0x1], R227 ;  /* 0x000001e31800d986 */ /* 0x000fe2000c101114 */
[----:B------:R-:W-:-:S03]  /*c910*/  ISETP.LT.OR P5, PT, R34, 0x9, !P2 ;  /* 0x000000092200780c */ /* 0x000fc600057a1670 */
[----:B------:R2:W-:Y:S01]  /*c920*/  @!P6 STG.E.U8 desc[UR20][R26.64], R31 ;  /* 0x0000001f1a00e986 */ /* 0x0005e2000c101114 */
[----:B------:R-:W-:Y:S01]  /*c930*/  ISETP.LT.OR P6, PT, R34, 0xa, !P2 ;  /* 0x0000000a2200780c */ /* 0x000fe200057c1670 */
[----:B------:R-:W-:Y:S01]  /*c940*/  FMUL R223, R223, UR32 ;  /* 0x00000020dfdf7c20 */ /* 0x000fe20008400000 */
[----:B------:R-:W-:Y:S01]  /*c950*/  F2FP.SATFINITE.E4M3.F32.PACK_AB_MERGE_C R225, RZ, R225, RZ ;  /* 0x000000e1ffe1723e */ /* 0x000fe200048070ff */
[----:B------:R-:W-:Y:S01]  /*c960*/  FMUL R221, R221, UR32 ;  /* 0x00000020dddd7c20 */ /* 0x000fe20008400000 */
[----:B------:R-:W-:Y:S01]  /*c970*/  F2FP.SATFINITE.E4M3.F32.PACK_AB_MERGE_C R33, RZ, R224, RZ ;  /* 0x000000e0ff21723e */ /* 0x000fe200048070ff */
[----:B------:R-:W-:Y:S01]  /*c980*/  FMUL R222, R222, UR32 ;  /* 0x00000020dede7c20 */ /* 0x000fe20008400000 */
[----:B------:R-:W-:Y:S01]  /*c990*/  F2FP.SATFINITE.E4M3.F32.PACK_AB_MERGE_C R223, RZ, R223, RZ ;  /* 0x000000dfffdf723e */ /* 0x000fe200048070ff */
[----:B------:R-:W-:Y:S04]  /*c9a0*/  @!P4 STG.E.U8 desc[UR20][R26.64+0x1], R225 ;  /* 0x000001e11a00c986 */ /* 0x000fe8000c101114 */
[----:B------:R3:W-:Y:S01]  /*c9b0*/  @!P5 STG.E.U8 desc[UR20][R24.64+0x8], R33 ;  /* 0x000008211800d986 */ /* 0x0007e2000c101114 */
[----:B------:R-:W-:-:S02]  /*c9c0*/  ISETP.LT.OR P5, PT, R34, 0xa, !P1 ;  /* 0x0000000a2200780c */ /* 0x000fc40004fa1670 */
[C---:B------:R-:W-:Y:S01]  /*c9d0*/  ISETP.LT.OR P4, PT, R34.reuse, 0x9, !P1 ;  /* 0x000000092200780c */ /* 0x040fe20004f81670 */
[----:B------:R-:W-:Y:S01]  /*c9e0*/  @!P6 STG.E.U8 desc[UR20][R24.64+0x9], R223 ;  /* 0x000009df1800e986 */ /* 0x000fe2000c101114 */
[----:B------:R-:W-:Y:S01]  /*c9f0*/  ISETP.LT.OR P6, PT, R34, 0x11, !P2 ;  /* 0x000000112200780c */ /* 0x000fe200057c1670 */
[----:B------:R-:W-:Y:S01]  /*ca00*/  FMUL R220, R220, UR32 ;  /* 0x00000020dcdc7c20 */ /* 0x000fe20008400000 */
[----:B------:R-:W-:Y:S01]  /*ca10*/  F2FP.SATFINITE.E4M3.F32.PACK_AB_MERGE_C R221, RZ, R221, RZ ;  /* 0x000000ddffdd723e */ /* 0x000fe200048070ff */
[----:B------:R-:W-:Y:S01]  /*ca20*/  FMUL R219, R219, UR32 ;  /* 0x00000020dbdb7c20 */ /* 0x000fe20008400000 */
[----:B-1----:R-:W-:Y:S01]  /*ca30*/  F2FP.SATFINITE.E4M3.F32.PACK_AB_MERGE_C R29, RZ, R222, RZ ;  /* 0x000000deff1d723e */ /* 0x002fe200048070ff */
[----:B------:R-:W-:Y:S01]  /*ca40*/  FMUL R218, R218, UR32 ;  /* 0x00000020dada7c20 */ /* 0x000fe20008400000 */
[----:B--2---:R-:W-:Y:S01]  /*ca50*/  F2FP.SATFINITE.E4M3.F32.PACK_AB_MERGE_C R31, RZ, R220, RZ ;  /* 0x000000dcff1f723e */ /* 0x004fe200048070ff */
[----:B------:R-:W-:Y:S01]  /*ca60*/  FMUL R217, R217, UR32 ;  /* 0x00000020d9d97c20 */ /* 0x000fe20008400000 */
[----:B------:R-:W-:Y:S01]  /*ca70*/  FMUL R215, R215, UR32 ;  /* 0x00000020d7d77c20 */ /* 0x000fe20008400000 */
[----:B------:R-:W-:Y:S01]  /*ca80*/  @!P5 STG.E.U8 desc[UR20][R26.64+0x9], R221 ;  /* 0x000009dd1a00d986 */ /* 0x000fe2000c101114 */
[----:B------:R-:W-:-:S03]  /*ca90*/  ISETP.LT.OR P5, PT, R34, 0x12, !P2 ;  /* 0x000000122200780c */ /* 0x000fc600057a1670 */
[----:B------:R1:W-:Y:S01]  /*caa0*/  @!P4 STG.E.U8 desc[UR20][R26.64+0x8], R29 ;  /* 0x0000081d1a00c986 */ /* 0x0003e2000c101114 */
[----:B------:R-:W-:-:S03]  /*cab0*/  ISETP.LT.OR P4, PT, R34, 0x11, !P1 ;  /* 0x000000112200780c */ /* 0x000fc60004f81670 */
[----:B------:R2:W-:Y:S01]  /*cac0*/  @!P6 STG.E.U8 desc[UR20][R24.64+0x10], R31 ;  /* 0x0000101f1800e986 */ /* 0x0005e2000c101114 */
[----:B------:R-:W-:Y:S02]  /*cad0*/  ISETP.LT.OR P6, PT, R34, 0x12, !P1 ;  /* 0x000000122200780c */ /* 0x000fe40004fc1670 */
[----:B------:R-:W-:Y:S01]  /*cae0*/  F2FP.SATFINITE.E4M3.F32.PACK_AB_MERGE_C R219, RZ, R219, RZ ;  /* 0x000000dbffdb723e */ /* 0x000fe200048070ff */
[----:B------:R-:W-:Y:S01]  /*caf0*/  FMUL R216, R216, UR32 ;  /* 0x00000020d8d87c20 */ /* 0x000fe20008400000 */
[----:B---3--:R-:W-:Y:S01]  /*cb00*/  F2FP.SATFINITE.E4M3.F32.PACK_AB_MERGE_C R33, RZ, R218, RZ ;  /* 0x000000daff21723e */ /* 0x008fe200048070ff */
[----:B------:R-:W-:Y:S01]  /*cb10*/  FMUL R214, R214, UR32 ;  /* 0x00000020d6d67c20 */ /* 0x000fe20008400000 */
[----:B------:R-:W-:Y:S01]  /*cb20*/  F2FP.SATFINITE.E4M3.F32.PACK_AB_MERGE_C R217, RZ, R217, RZ ;  /* 0x000000d9ffd9723e */ /* 0x000fe200048070ff */
[----:B------:R-:W-:Y:S01]  /*cb30*/  @!P5 STG.E.U8 desc[UR20][R24.64+0x11], R219 ;  /* 0x000011db1800d986 */ /* 0x000fe2000c101114 */
[----:B------:R-:W-:-:S03]  /*cb40*/  ISETP.LT.OR P5, PT, R34, 0x1a, !P2 ;  /* 0x0000001a2200780c */ /* 0x000fc600057a1670 */
[----:B------:R3:W-:Y:S01]  /*cb50*/  @!P4 STG.E.U8 desc[UR20][R26.64+0x10], R33 ;  /* 0x000010211a00c986 */ /* 0x0007e2000c101114 */
[----:B------:R-:W-:-:S03]  /*cb60*/  ISETP.LT.OR P4, PT, R34, 0x19, !P2 ;  /* 0x000000192200780c */ /* 0x000fc60005781670 */
[----:B------:R-:W-:Y:S01]  /*cb70*/  @!P6 STG.E.U8 desc[UR20][R26.64+0x11], R217 ;  /* 0x000011d91a00e986 */ /* 0x000fe2000c101114 */
[----:B------:R-:W-:Y:S02]  /*cb80*/  ISETP.LT.OR P6, PT, R34, 0x19, !P1 ;  /* 0x000000192200780c */ /* 0x000fe40004fc1670 */
[----:B------:R-:W-:Y:S01]  /*cb90*/  F2FP.SATFINITE.E4M3.F32.PACK_AB_MERGE_C R215, RZ, R215, RZ ;  /* 0x000000d7ffd7723e */ /* 0x000fe200048070ff */
[----:B------:R-:W-:Y:S01]  /*cba0*/  FMUL R213, R213, UR32 ;  /* 0x00000020d5d57c20 */ /* 0x000fe20008400000 */
[----:B-1----:R-:W-:Y:S01]  /*cbb0*/  F2FP.SATFINITE.E4M3.F32.PACK_AB_MERGE_C R29, RZ, R216, RZ ;  /* 0x000000d8ff1d723e */ /* 0x002fe200048070ff */
[----:B------:R-:W-:Y:S01]  /*cbc0*/  FMUL R212, R212, UR32 ;  /* 0x00000020d4d47c20 */ /* 0x000fe20008400000 */
[----:B--2---:R-:W-:Y:S01]  /*cbd0*/  F2FP.SATFINITE.E4M3.F32.PACK_AB_MERGE_C R31, RZ, R214, RZ ;  /* 0x000000d6ff1f723e */ /* 0x004fe200048070ff */
[----:B------:R-:W-:Y:S01]  /*cbe0*/  @!P5 STG.E.U8 desc[UR20][R24.64+0x19], R215 ;  /* 0x000019d71800d986 */ /* 0x000fe2000c101114 */
[----:B------:R-:W-:-:S03]  /*cbf0*/  ISETP.LT.OR P5, PT, R34, 0x1a, !P1 ;  /* 0x0000001a2200780c */ /* 0x000fc60004fa1670 */
[----:B------:R1:W-:Y:S01]  /*cc00*/  @!P4 STG.E.U8 desc[UR20][R24.64+0x18], R29 ;  /* 0x0000181d1800c986 */ /* 0x0003e2000c101114 */
[----:B------:R-:W-:-:S03]  /*cc10*/  ISETP.LT.OR P4, PT, R34, 0x21, !P2 ;  /* 0x000000212200780c */ /* 0x000fc60005781670 */
[----:B------:R2:W-:Y:S01]  /*cc20*/  @!P6 STG.E.U8 desc[UR20][R26.64+0x18], R31 ;  /* 0x0000181f1a00e986 */ /* 0x0005e2000c101114 */
[----:B------:R-:W-:Y:S01]  /*cc30*/  ISETP.LT.OR P6, PT, R34, 0x22, !P2 ;  /* 0x000000222200780c */ /* 0x000fe200057c1670 */
[----:B------:R-:W-:Y:S01]  /*cc40*/  FMUL R211, R211, UR32 ;  /* 0x00000020d3d37c20 */ /* 0x000fe20008400000 */
        /* <DEDUP_REMOVED lines=51> */
[----:B------:R-:W3:Y:S01]  /*cf80*/  LDL.LU R226, [R1+0xc] ;  /* 0x00000c0001e27983 */ /* 0x000ee20000300800 */
[----:B------:R-:W-:-:S03]  /*cf90*/  F2FP.SATFINITE.E4M3.F32.PACK_AB_MERGE_C R199, RZ, R199, RZ ;  /* 0x000000c7ffc7723e */ /* 0x000fc600048070ff */
[----:B------:R-:W-:Y:S01]  /*cfa0*/  @!P5 STG.E.U8 desc[UR20][R26.64+0x31], R201 ;  /* 0x000031c91a00d986 */ /* 0x000fe2000c101114 */
[----:B------:R-:W-:-:S03]  /*cfb0*/  ISETP.LT.OR P5, PT, R34, 0x3a, !P1 ;  /* 0x0000003a2200780c */ /* 0x000fc60004fa1670 */
[----:B------:R4:W-:Y:S01]  /*cfc0*/  @!P4 STG.E.U8 desc[UR20][R24.64+0x38], R33 ;  /* 0x000038211800c986 */ /* 0x0009e2000c101114 */
[----:B------:R-:W-:-:S03]  /*cfd0*/  ISETP.LT.OR P4, PT, R34, 0x39, !P1 ;  /* 0x000000392200780c */ /* 0x000fc60004f81670 */
[----:B------:R-:W-:Y:S01]  /*cfe0*/  @!P6 STG.E.U8 desc[UR20][R24.64+0x39], R199 ;  /* 0x000039c71800e986 */ /* 0x000fe2000c101114 */
[----:B------:R-:W-:Y:S01]  /*cff0*/  ISETP.LT.OR P6, PT, R34, 0x41, !P2 ;  /* 0x000000412200780c */ /* 0x000fe200057c1670 */
[----:B------:R-:W-:Y:S01]  /*d000*/  FMUL R198, R198, UR32 ;  /* 0x00000020c6c67c20 */ /* 0x000fe20008400000 */
[----:B------:R-:W-:Y:S01]  /*d010*/  FMUL R196, R196, UR32 ;  /* 0x00000020c4c47c20 */ /* 0x000fe20008400000 */
[----:B------:R-:W3:Y:S01]  /*d020*/  LDL.LU R227, [R1+0x8] ;  /* 0x0000080001e37983 */ /* 0x000ee20000300800 */
[----:B------:R-:W-:-:S03]  /*d030*/  F2FP.SATFINITE.E4M3.F32.PACK_AB_MERGE_C R197, RZ, R197, RZ ;  /* 0x000000c5ffc5723e */ /* 0x000fc600048070ff */
[----:B------:R-:W3:Y:S01]  /*d040*/  LDL.LU R224, [R1+0x4] ;  /* 0x0000040001e07983 */ /* 0x000ee20000300800 */
[----:B-1----:R-:W-:-:S03]  /*d050*/  F2FP.SATFINITE.E4M3.F32.PACK_AB_MERGE_C R29, RZ, R198, RZ ;  /* 0x000000c6ff1d723e */ /* 0x002fc600048070ff */
[----:B------:R-:W3:Y:S01]  /*d060*/  LDL.LU R225, [R1] ;  /* 0x0000000001e17983 */ /* 0x000ee20000300800 */
[----:B--2---:R-:W-:-:S03]  /*d070*/  F2FP.SATFINITE.E4M3.F32.PACK_AB_MERGE_C R31, RZ, R196, RZ ;  /* 0x000000c4ff1f723e */ /* 0x004fc600048070ff */
[----:B------:R-:W-:Y:S01]  /*d080*/  @!P5 STG.E.U8 desc[UR20][R26.64+0x39], R197 ;  /* 0x000039c51a00d986 */ /* 0x000fe2000c101114 */
[C---:B------:R-:W-:Y:S01]  /*d090*/  ISETP.LT.OR P5, PT, R34.reuse, 0x42, !P2 ;  /* 0x000000422200780c */ /* 0x040fe200057a1670 */
[----:B------:R-:W-:Y:S02]  /*d0a0*/  FMUL R195, R195, UR32 ;  /* 0x00000020c3c37c20 */ /* 0x000fe40008400000 */
[----:B------:R1:W-:Y:S01]  /*d0b0*/  @!P4 STG.E.U8 desc[UR20][R26.64+0x38], R29 ;  /* 0x0000381d1a00c986 */ /* 0x0003e2000c101114 */
[----:B------:R-:W-:-:S03]  /*d0c0*/  ISETP.LT.OR P4, PT, R34, 0x41, !P1 ;  /* 0x000000412200780c */ /* 0x000fc60004f81670 */
[----:B------:R2:W-:Y:S01]  /*d0d0*/  @!P6 STG.E.U8 desc[UR20][R24.64+0x40], R31 ;  /* 0x0000401f1800e986 */ /* 0x0005e2000c101114 */
[----:B------:R-:W-:Y:S01]  /*d0e0*/  ISETP.LT.OR P6, PT, R34, 0x42, !P1 ;  /* 0x000000422200780c */ /* 0x000fe20004fc1670 */
[----:B------:R-:W-:Y:S01]  /*d0f0*/  FMUL R194, R194, UR32 ;  /* 0x00000020c2c27c20 */ /* 0x000fe20008400000 */
[----:B------:R-:W-:Y:S01]  /*d100*/  FMUL R193, R193, UR32 ;  /* 0x00000020c1c17c20 */ /* 0x000fe20008400000 */
[----:B------:R-:W-:Y:S01]  /*d110*/  F2FP.SATFINITE.E4M3.F32.PACK_AB_MERGE_C R195, RZ, R195, RZ ;  /* 0x000000c3ffc3723e */ /* 0x000fe200048070ff */
[----:B------:R-:W-:Y:S01]  /*d120*/  FMUL R191, R191, UR32 ;  /* 0x00000020bfbf7c20 */ /* 0x000fe20008400000 */
[----:B------:R-:W-:Y:S01]  /*d130*/  FMUL R192, R192, UR32 ;  /* 0x00000020c0c07c20 */ /* 0x000fe20008400000 */
[----:B----4-:R-:W-:Y:S01]  /*d140*/  F2FP.SATFINITE.E4M3.F32.PACK_AB_MERGE_C R33, RZ, R194, RZ ;  /* 0x000000c2ff21723e */ /* 0x010fe200048070ff */
        /* <DEDUP_REMOVED lines=178> */
[----:B-1----:R-:W-:Y:S01]  /*dc70*/  F2FP.SATFINITE.E4M3.F32.PACK_AB_MERGE_C R29, RZ, R22, RZ ;  /* 0x00000016ff1d723e */ /* 0x002fe200048070ff */
[----:B------:R-:W-:Y:S01]  /*dc80*/  FMUL R18, R18, UR32 ;  /* 0x0000002012127c20 */ /* 0x000fe20008400000 */
[----:B--2---:R-:W-:Y:S01]  /*dc90*/  F2FP.SATFINITE.E4M3.F32.PACK_AB_MERGE_C R31, RZ, R20, RZ ;  /* 0x00000014ff1f723e */ /* 0x004fe200048070ff */
[----:B------:R1:W-:Y:S01]  /*dca0*/  @!P5 STG.E.U8 desc[UR20][R26.64+0x99], R21 ;  /* 0x000099151a00d986 */ /* 0x0003e2000c101114 */
[----:B------:R-:W-:-:S03]  /*dcb0*/  ISETP.LT.OR P5, PT, R34, 0xa2, !P2 ;  /* 0x000000a22200780c */ /* 0x000fc600057a1670 */
[----:B------:R-:W-:Y:S01]  /*dcc0*/  @!P4 STG.E.U8 desc[UR20][R26.64+0x98], R29 ;  /* 0x0000981d1a00c986 */ /* 0x000fe2000c101114 */
[----:B------:R-:W-:-:S03]  /*dcd0*/  ISETP.LT.OR P4, PT, R34, 0xa1, !P1 ;  /* 0x000000a12200780c */ /* 0x000fc60004f81670 */
[----:B------:R-:W-:Y:S01]  /*dce0*/  @!P6 STG.E.U8 desc[UR20][R24.64+0xa0], R31 ;  /* 0x0000a01f1800e986 */ /* 0x000fe2000c101114 */
[----:B------:R-:W-:Y:S01]  /*dcf0*/  ISETP.LT.OR P6, PT, R34, 0xa2, !P1 ;  /* 0x000000a22200780c */ /* 0x000fe20004fc1670 */
[----:B------:R-:W-:Y:S01]  /*dd00*/  FMUL R17, R17, UR32 ;  /* 0x0000002011117c20 */ /* 0x000fe20008400000 */
[----:B------:R-:W-:Y:S01]  /*dd10*/  F2FP.SATFINITE.E4M3.F32.PACK_AB_MERGE_C R19, RZ, R19, RZ ;  /* 0x00000013ff13723e */ /* 0x000fe200048070ff */
[----:B------:R-:W-:Y:S01]  /*dd20*/  FMUL R15, R15, UR32 ;  /* 0x000000200f0f7c20 */ /* 0x000fe20008400000 */
[----:B----4-:R-:W-:Y:S01]  /*dd30*/  F2FP.SATFINITE.E4M3.F32.PACK_AB_MERGE_C R23, RZ, R18, RZ ;  /* 0x00000012ff17723e */ /* 0x010fe200048070ff */
[----:B------:R-:W-:Y:S01]  /*dd40*/  FMUL R16, R16, UR32 ;  /* 0x0000002010107c20 */ /* 0x000fe20008400000 */
[----:B------:R-:W-:Y:S01]  /*dd50*/  F2FP.SATFINITE.E4M3.F32.PACK_AB_MERGE_C R17, RZ, R17, RZ ;  /* 0x00000011ff11723e */ /* 0x000fe200048070ff */
        /* <DEDUP_REMOVED lines=34> */
[----:B------:R-:W3:Y:S01]  /*df80*/  LDL.LU R223, [R1+0x14] ;  /* 0x0000140001df7983 */ /* 0x000ee20000300800 */
[----:B--2---:R-:W-:-:S03]  /*df90*/  F2FP.SATFINITE.E4M3.F32.PACK_AB_MERGE_C R13, RZ, R8, RZ ;  /* 0x00000008ff0d723e */ /* 0x004fc600048070ff */
[----:B------:R-:W-:Y:S01]  /*dfa0*/  @!P5 STG.E.U8 desc[UR20][R26.64+0xb1], R9 ;  /* 0x0000b1091a00d986 */ /* 0x000fe2000c101114 */
[----:B------:R-:W-:-:S03]  /*dfb0*/  ISETP.LT.OR P5, PT, R34, 0xba, !P2 ;  /* 0x000000ba2200780c */ /* 0x000fc600057a1670 */
[----:B------:R-:W-:Y:S01]  /*dfc0*/  @!P4 STG.E.U8 desc[UR20][R26.64+0xb0], R15 ;  /* 0x0000b00f1a00c986 */ /* 0x000fe2000c101114 */
[----:B------:R-:W-:-:S03]  /*dfd0*/  ISETP.LT.OR P4, PT, R34, 0xb9, !P1 ;  /* 0x000000b92200780c */ /* 0x000fc60004f81670 */
[----:B------:R1:W-:Y:S01]  /*dfe0*/  @!P6 STG.E.U8 desc[UR20][R24.64+0xb8], R13 ;  /* 0x0000b80d1800e986 */ /* 0x0003e2000c101114 */
[----:B------:R-:W-:Y:S01]  /*dff0*/  ISETP.LT.OR P6, PT, R34, 0xba, !P1 ;  /* 0x000000ba2200780c */ /* 0x000fe20004fc1670 */
[----:B-----5:R-:W-:Y:S01]  /*e000*/  FMUL R5, R5, UR32 ;  /* 0x0000002005057c20 */ /* 0x020fe20008400000 */
[----:B------:R-:W-:Y:S01]  /*e010*/  F2FP.SATFINITE.E4M3.F32.PACK_AB_MERGE_C R7, RZ, R7, RZ ;  /* 0x00000007ff07723e */ /* 0x000fe200048070ff */
[----:B------:R-:W2:Y:S01]  /*e020*/  LDL.LU R222, [R1+0x10] ;  /* 0x0000100001de7983 */ /* 0x000ea20000300800 */
[----:B------:R-:W-:Y:S01]  /*e030*/  FMUL R6, R6, UR32 ;  /* 0x0000002006067c20 */ /* 0x000fe20008400000 */
[----:B------:R-:W-:Y:S01]  /*e040*/  FMUL R2, R2, UR32 ;  /* 0x0000002002027c20 */ /* 0x000fe20008400000 */
[----:B------:R-:W-:Y:S01]  /*e050*/  F2FP.SATFINITE.E4M3.F32.PACK_AB_MERGE_C R5, RZ, R5, RZ ;  /* 0x00000005ff05723e */ /* 0x000fe200048070ff */
[----:B------:R0:W-:Y:S01]  /*e060*/  @!P5 STG.E.U8 desc[UR20][R24.64+0xb9], R7 ;  /* 0x0000b9071800d986 */ /* 0x0001e2000c101114 */
[----:B------:R-:W-:Y:S01]  /*e070*/  FMUL R3, R3, UR32 ;  /* 0x0000002003037c20 */ /* 0x000fe20008400000 */
[----:B----4-:R-:W-:Y:S01]  /*e080*/  F2FP.SATFINITE.E4M3.F32.PACK_AB_MERGE_C R11, RZ, R6, RZ ;  /* 0x00000006ff0b723e */ /* 0x010fe200048070ff */
[----:B------:R-:W-:Y:S01]  /*e090*/  FMUL R0, R0, UR32 ;  /* 0x0000002000007c20 */ /* 0x000fe20008400000 */
[----:B------:R-:W4:Y:S01]  /*e0a0*/  LDL.LU R221, [R1+0x18] ;  /* 0x0000180001dd7983 */ /* 0x000f220000300800 */
[----:B------:R-:W-:Y:S01]  /*e0b0*/  ISETP.LT.OR P5, PT, R34, 0xc2, !P2 ;  /* 0x000000c22200780c */ /* 0x000fe200057a1670 */
[----:B------:R-:W-:Y:S01]  /*e0c0*/  FMUL R4, R4, UR32 ;  /* 0x0000002004047c20 */ /* 0x000fe20008400000 */
[----:B-1----:R-:W-:Y:S01]  /*e0d0*/  F2FP.SATFINITE.E4M3.F32.PACK_AB_MERGE_C R13, RZ, R3, RZ ;  /* 0x00000003ff0d723e */ /* 0x002fe200048070ff */
[----:B------:R1:W-:Y:S01]  /*e0e0*/  @!P6 STG.E.U8 desc[UR20][R26.64+0xb9], R5 ;  /* 0x0000b9051a00e986 */ /* 0x0003e2000c101114 */
[----:B0-----:R-:W-:Y:S01]  /*e0f0*/  F2FP.SATFINITE.E4M3.F32.PACK_AB_MERGE_C R7, RZ, R2, RZ ;  /* 0x00000002ff07723e */ /* 0x001fe200048070ff */
[----:B---3--:R-:W-:-:S02]  /*e100*/  FMUL R2, R225, UR32 ;  /* 0x00000020e1027c20 */ /* 0x008fc40008400000 */
[----:B------:R0:W-:Y:S01]  /*e110*/  @!P4 STG.E.U8 desc[UR20][R26.64+0xb8], R11 ;  /* 0x0000b80b1a00c986 */ /* 0x0001e2000c101114 */
[----:B------:R-:W-:Y:S01]  /*e120*/  FMUL R3, R224, UR32 ;  /* 0x00000020e0037c20 */ /* 0x000fe20008400000 */
[C---:B------:R-:W-:Y:S02]  /*e130*/  ISETP.LT.OR P4, PT, R34.reuse, 0xc1, !P2 ;  /* 0x000000c12200780c */ /* 0x040fe40005781670 */
[----:B------:R-:W3:Y:S01]  /*e140*/  LDL.LU R225, [R1+0x1c] ;  /* 0x00001c0001e17983 */ /* 0x000ee20000300800 */
[----:B------:R-:W-:Y:S02]  /*e150*/  F2FP.SATFINITE.E4M3.F32.PACK_AB_MERGE_C R9, RZ, R4, RZ ;  /* 0x00000004ff09723e */ /* 0x000fe400048070ff */
[----:B-1----:R-:W-:Y:S01]  /*e160*/  F2FP.SATFINITE.E4M3.F32.PACK_AB_MERGE_C R5, RZ, R0, RZ ;  /* 0x00000000ff05723e */ /* 0x002fe200048070ff */
[----:B------:R-:W3:Y:S01]  /*e170*/  LDL.LU R224, [R1+0x20] ;  /* 0x0000200001e07983 */ /* 0x000ee20000300800 */
[----:B------:R-:W-:Y:S01]  /*e180*/  FMUL R0, R227, UR32 ;  /* 0x00000020e3007c20 */ /* 0x000fe20008400000 */
[----:B------:R-:W-:-:S02]  /*e190*/  ISETP.LT.OR P6, PT, R34, 0xc1, !P1 ;  /* 0x000000c12200780c */ /* 0x000fc40004fc1670 */
[----:B0-----:R-:W-:Y:S01]  /*e1a0*/  F2FP.SATFINITE.E4M3.F32.PACK_AB_MERGE_C R11, RZ, R2, RZ ;  /* 0x00000002ff0b723e */ /* 0x001fe200048070ff */
[----:B------:R-:W3:Y:S01]  /*e1b0*/  LDL.LU R227, [R1+0x24] ;  /* 0x0000240001e37983 */ /* 0x000ee20000300800 */
[----:B------:R-:W-:-:S03]  /*e1c0*/  FMUL R2, R226, UR32 ;  /* 0x00000020e2027c20 */ /* 0x000fc60008400000 */
[----:B------:R-:W3:Y:S04]  /*e1d0*/  LDL.LU R226, [R1+0x28] ;  /* 0x0000280001e27983 */ /* 0x000ee80000300800 */
[----:B------:R-:W-:Y:S01]  /*e1e0*/  @!P5 STG.E.U8 desc[UR20][R24.64+0xc1], R13 ;  /* 0x0000c10d1800d986 */ /* 0x000fe2000c101114 */
[----:B------:R-:W-:-:S03]  /*e1f0*/  ISETP.LT.OR P5, PT, R34, 0xc2, !P1 ;  /* 0x000000c22200780c */ /* 0x000fc60004fa1670 */
[----:B------:R0:W-:Y:S01]  /*e200*/  @!P4 STG.E.U8 desc[UR20][R24.64+0xc0], R9 ;  /* 0x0000c0091800c986 */ /* 0x0001e2000c101114 */
[----:B------:R-:W-:-:S03]  /*e210*/  ISETP.LT.OR P4, PT, R34, 0xc9, !P2 ;  /* 0x000000c92200780c */ /* 0x000fc60005781670 */
[----:B------:R1:W-:Y:S01]  /*e220*/  @!P6 STG.E.U8 desc[UR20][R26.64+0xc0], R7 ;  /* 0x0000c0071a00e986 */ /* 0x0003e2000c101114 */
[----:B------:R-:W-:-:S03]  /*e230*/  ISETP.LT.OR P6, PT, R34, 0xca, !P2 ;  /* 0x000000ca2200780c */ /* 0x000fc600057c1670 */
[----:B------:R-:W3:Y:S04]  /*e240*/  LDL.LU R220, [R1+0x2c] ;  /* 0x00002c0001dc7983 */ /* 0x000ee80000300800 */
[----:B------:R2:W-:Y:S01]  /*e250*/  @!P5 STG.E.U8 desc[UR20][R26.64+0xc1], R5 ;  /* 0x0000c1051a00d986 */ /* 0x0005e2000c101114 */
[----:B0-----:R-:W-:-:S03]  /*e260*/  F2FP.SATFINITE.E4M3.F32.PACK_AB_MERGE_C R9, RZ, R3, RZ ;  /* 0x00000003ff09723e */ /* 0x001fc600048070ff */
[----:B------:R-:W-:Y:S01]  /*e270*/  @!P4 STG.E.U8 desc[UR20][R24.64+0xc8], R11 ;  /* 0x0000c80b1800c986 */ /* 0x000fe2000c101114 */
[----:B------:R-:W-:Y:S02]  /*e280*/  ISETP.LT.OR P4, PT, R34, 0xc9, !P1 ;  /* 0x000000c92200780c */ /* 0x000fe40004f81670 */
[----:B-1----:R-:W-:Y:S02]  /*e290*/  F2FP.SATFINITE.E4M3.F32.PACK_AB_MERGE_C R7, RZ, R0, RZ ;  /* 0x00000000ff07723e */ /* 0x002fe400048070ff */
[----:B------:R-:W-:Y:S01]  /*e2a0*/  F2FP.SATFINITE.E4M3.F32.PACK_AB_MERGE_C R13, RZ, R2, RZ ;  /* 0x00000002ff0d723e */ /* 0x000fe200048070ff */
[----:B------:R0:W-:Y:S08]  /*e2b0*/  @!P6 STG.E.U8 desc[UR20][R24.64+0xc9], R9 ;  /* 0x0000c9091800e986 */ /* 0x0001f0000c101114 */
[----:B------:R1:W-:Y:S01]  /*e2c0*/  @!P4 STG.E.U8 desc[UR20][R26.64+0xc8], R7 ;  /* 0x0000c8071a00c986 */ /* 0x0003e2000c101114 */
[----:B------:R-:W-:Y:S01]  /*e2d0*/  FMUL R0, R223, UR32 ;  /* 0x00000020df007c20 */ /* 0x000fe20008400000 */
[----:B--2---:R-:W-:-:S02]  /*e2e0*/  FMUL R3, R222, UR32 ;  /* 0x00000020de037c20 */ /* 0x004fc40008400000 */
[----:B------:R-:W2:Y:S03]  /*e2f0*/  LDL.LU R222, [R1+0x30] ;  /* 0x0000300001de7983 */ /* 0x000ea60000300800 */
[----:B------:R-:W-:Y:S01]  /*e300*/  F2FP.SATFINITE.E4M3.F32.PACK_AB_MERGE_C R5, RZ, R3, RZ ;  /* 0x00000003ff05723e */ /* 0x000fe200048070ff */
[----:B------:R-:W2:Y:S01]  /*e310*/  LDL.LU R223, [R1+0x34] ;  /* 0x0000340001df7983 */ /* 0x000ea20000300800 */
[----:B----4-:R-:W-:Y:S01]  /*e320*/  FMUL R2, R221, UR32 ;  /* 0x00000020dd027c20 */ /* 0x010fe20008400000 */
[----:B0-----:R-:W-:-:S04]  /*e330*/  F2FP.SATFINITE.E4M3.F32.PACK_AB_MERGE_C R9, RZ, R0, RZ ;  /* 0x00000000ff09723e */ /* 0x001fc800048070ff */
[----:B------:R-:W-:Y:S01]  /*e340*/  F2FP.SATFINITE.E4M3.F32.PACK_AB_MERGE_C R11, RZ, R2, RZ ;  /* 0x00000002ff0b723e */ /* 0x000fe200048070ff */
[----:B---3--:R-:W-:Y:S02]  /*e350*/  FMUL R3, R225, UR32 ;  /* 0x00000020e1037c20 */ /* 0x008fe40008400000 */
[----:B------:R-:W3:Y:S01]  /*e360*/  LDL.LU R225, [R1+0x38] ;  /* 0x0000380001e17983 */ /* 0x000ee20000300800 */
[----:B------:R-:W-:Y:S02]  /*e370*/  FMUL R0, R224, UR32 ;  /* 0x00000020e0007c20 */ /* 0x000fe40008400000 */
[----:B-1----:R-:W-:Y:S01]  /*e380*/  F2FP.SATFINITE.E4M3.F32.PACK_AB_MERGE_C R7, RZ, R3, RZ ;  /* 0x00000003ff07723e */ /* 0x002fe200048070ff */
[----:B------:R-:W4:Y:S01]  /*e390*/  LDL.LU R224, [R1+0x3c] ;  /* 0x00003c0001e07983 */ /* 0x000f220000300800 */
[----:B------:R-:W-:-:S03]  /*e3a0*/  FMUL R2, R227, UR32 ;  /* 0x00000020e3027c20 */ /* 0x000fc60008400000 */
[----:B------:R-:W4:Y:S01]  /*e3b0*/  LDL.LU R227, [R1+0x40] ;  /* 0x0000400001e37983 */ /* 0x000f220000300800 */
[----:B------:R-:W-:-:S03]  /*e3c0*/  FMUL R3, R226, UR32 ;  /* 0x00000020e2037c20 */ /* 0x000fc60008400000 */
[----:B------:R-:W4:Y:S01]  /*e3d0*/  LDL.LU R226, [R1+0x44] ;  /* 0x0000440001e27983 */ /* 0x000f220000300800 */
[C---:B------:R-:W-:Y:S02]  /*e3e0*/  ISETP.LT.OR P5, PT, R34.reuse, 0xca, !P1 ;  /* 0x000000ca2200780c */ /* 0x040fe40004fa1670 */
[C---:B------:R-:W-:Y:S01]  /*e3f0*/  ISETP.LT.OR P6, PT, R34.reuse, 0xd1, !P2 ;  /* 0x000000d12200780c */ /* 0x040fe200057c1670 */
[----:B------:R-:W4:Y:S01]  /*e400*/  LDL.LU R219, [R1+0x48] ;  /* 0x0000480001db7983 */ /* 0x000f220000300800 */
[----:B------:R-:W-:-:S03]  /*e410*/  ISETP.LT.OR P4, PT, R34, 0xd1, !P1 ;  /* 0x000000d12200780c */ /* 0x000fc60004f81670 */
[----:B------:R-:W4:Y:S04]  /*e420*/  LDL.LU R218, [R1+0x4c] ;  /* 0x00004c0001da7983 */ /* 0x000f280000300800 */
[----:B------:R-:W4:Y:S04]  /*e430*/  LDL.LU R221, [R1+0x50] ;  /* 0x0000500001dd7983 */ /* 0x000f280000300800 */
[----:B------:R0:W-:Y:S01]  /*e440*/  @!P5 STG.E.U8 desc[UR20][R26.64+0xc9], R13 ;  /* 0x0000c90d1a00d986 */ /* 0x0001e2000c101114 */
[----:B------:R-:W-:-:S03]  /*e450*/  ISETP.LT.OR P5, PT, R34, 0xd2, !P2 ;  /* 0x000000d22200780c */ /* 0x000fc600057a1670 */
[----:B------:R1:W-:Y:S01]  /*e460*/  @!P6 STG.E.U8 desc[UR20][R24.64+0xd0], R5 ;  /* 0x0000d0051800e986 */ /* 0x0003e2000c101114 */
[----:B------:R-:W-:Y:S02]  /*e470*/  ISETP.LT.OR P6, PT, R34, 0xd2, !P1 ;  /* 0x000000d22200780c */ /* 0x000fe40004fc1670 */
[----:B0-----:R-:W-:-:S07]  /*e480*/  F2FP.SATFINITE.E4M3.F32.PACK_AB_MERGE_C R13, RZ, R2, RZ ;  /* 0x00000002ff0d723e */ /* 0x001fce00048070ff */
[----:B------:R0:W-:Y:S01]  /*e490*/  @!P5 STG.E.U8 desc[UR20][R24.64+0xd1], R9 ;  /* 0x0000d1091800d986 */ /* 0x0001e2000c101114 */
[C---:B------:R-:W-:Y:S02]  /*e4a0*/  ISETP.LT.OR P5, PT, R34.reuse, 0xda, !P2 ;  /* 0x000000da2200780c */ /* 0x040fe400057a1670 */
[----:B-1----:R-:W-:Y:S01]  /*e4b0*/  F2FP.SATFINITE.E4M3.F32.PACK_AB_MERGE_C R5, RZ, R0, RZ ;  /* 0x00000000ff05723e */ /* 0x002fe200048070ff */
[----:B------:R-:W-:Y:S01]  /*e4c0*/  @!P4 STG.E.U8 desc[UR20][R26.64+0xd0], R11 ;  /* 0x0000d00b1a00c986 */ /* 0x000fe2000c101114 */
[----:B------:R-:W-:Y:S01]  /*e4d0*/  ISETP.LT.OR P4, PT, R34, 0xd9, !P2 ;  /* 0x000000d92200780c */ /* 0x000fe20005781670 */
[----:B------:R-:W-:Y:S02]  /*e4e0*/  FMUL R0, R220, UR32 ;  /* 0x00000020dc007c20 */ /* 0x000fe40008400000 */
[----:B------:R1:W-:Y:S01]  /*e4f0*/  @!P6 STG.E.U8 desc[UR20][R26.64+0xd1], R7 ;  /* 0x0000d1071a00e986 */ /* 0x0003e2000c101114 */
[----:B------:R-:W-:-:S03]  /*e500*/  ISETP.LT.OR P6, PT, R34, 0xd9, !P1 ;  /* 0x000000d92200780c */ /* 0x000fc60004fc1670 */
[----:B------:R-:W4:Y:S01]  /*e510*/  LDL.LU R220, [R1+0x54] ;  /* 0x0000540001dc7983 */ /* 0x000f220000300800 */
[----:B0-----:R-:W-:-:S03]  /*e520*/  F2FP.SATFINITE.E4M3.F32.PACK_AB_MERGE_C R9, RZ, R3, RZ ;  /* 0x00000003ff09723e */ /* 0x001fc600048070ff */
[----:B------:R-:W-:Y:S01]  /*e530*/  @!P5 STG.E.U8 desc[UR20][R24.64+0xd9], R13 ;  /* 0x0000d90d1800d986 */ /* 0x000fe2000c101114 */
[----:B-1----:R-:W-:-:S03]  /*e540*/  F2FP.SATFINITE.E4M3.F32.PACK_AB_MERGE_C R7, RZ, R0, RZ ;  /* 0x00000000ff07723e */ /* 0x002fc600048070ff */
[----:B------:R0:W-:Y:S04]  /*e550*/  @!P4 STG.E.U8 desc[UR20][R24.64+0xd8], R5 ;  /* 0x0000d8051800c986 */ /* 0x0001e8000c101114 */
[----:B------:R1:W-:Y:S01]  /*e560*/  @!P6 STG.E.U8 desc[UR20][R26.64+0xd8], R9 ;  /* 0x0000d8091a00e986 */ /* 0x0003e2000c101114 */
[----:B--2---:R-:W-:-:S03]  /*e570*/  FMUL R2, R222, UR32 ;  /* 0x00000020de027c20 */ /* 0x004fc60008400000 */
[----:B------:R-:W2:Y:S01]  /*e580*/  LDL.LU R222, [R1+0x58] ;  /* 0x0000580001de7983 */ /* 0x000ea20000300800 */
[----:B------:R-:W-:Y:S01]  /*e590*/  FMUL R3, R223, UR32 ;  /* 0x00000020df037c20 */ /* 0x000fe20008400000 */
[----:B------:R-:W-:Y:S02]  /*e5a0*/  F2FP.SATFINITE.E4M3.F32.PACK_AB_MERGE_C R11, RZ, R2, RZ ;  /* 0x00000002ff0b723e */ /* 0x000fe400048070ff */
[----:B------:R-:W2:Y:S02]  /*e5b0*/  LDL.LU R223, [R1+0x5c] ;  /* 0x00005c0001df7983 */ /* 0x000ea40000300800 */
[----:B0-----:R-:W-:Y:S01]  /*e5c0*/  F2FP.SATFINITE.E4M3.F32.PACK_AB_MERGE_C R5, RZ, R3, RZ ;  /* 0x00000003ff05723e */ /* 0x001fe200048070ff */
[----:B---3--:R-:W-:Y:S02]  /*e5d0*/  FMUL R0, R225, UR32 ;  /* 0x00000020e1007c20 */ /* 0x008fe40008400000 */
[----:B------:R-:W3:Y:S01]  /*e5e0*/  LDL.LU R225, [R1+0x60] ;  /* 0x0000600001e17983 */ /* 0x000ee20000300800 */
[----:B----4-:R-:W-:-:S02]  /*e5f0*/  FMUL R2, R224, UR32 ;  /* 0x00000020e0027c20 */ /* 0x010fc40008400000 */
[----:B-1----:R-:W-:Y:S01]  /*e600*/  F2FP.SATFINITE.E4M3.F32.PACK_AB_MERGE_C R9, RZ, R0, RZ ;  /* 0x00000000ff09723e */ /* 0x002fe200048070ff */
[----:B------:R-:W4:Y:S01]  /*e610*/  LDL.LU R224, [R1+0x64] ;  /* 0x0000640001e07983 */ /* 0x000f220000300800 */
[----:B------:R-:W-:-:S03]  /*e620*/  FMUL R3, R227, UR32 ;  /* 0x00000020e3037c20 */ /* 0x000fc60008400000 */
[----:B------:R-:W4:Y:S01]  /*e630*/  LDL.LU R227, [R1+0x68] ;  /* 0x0000680001e37983 */ /* 0x000f220000300800 */
[----:B------:R-:W-:-:S03]  /*e640*/  FMUL R0, R226, UR32 ;  /* 0x00000020e2007c20 */ /* 0x000fc60008400000 */
[----:B------:R-:W4:Y:S01]  /*e650*/  LDL.LU R226, [R1+0x6c] ;  /* 0x00006c0001e27983 */ /* 0x000f220000300800 */
[C---:B------:R-:W-:Y:S02]  /*e660*/  ISETP.LT.OR P5, PT, R34.reuse, 0xda, !P1 ;  /* 0x000000da2200780c */ /* 0x040fe40004fa1670 */
[C---:B------:R-:W-:Y:S02]  /*e670*/  ISETP.LT.OR P4, PT, R34.reuse, 0xe1, !P2 ;  /* 0x000000e12200780c */ /* 0x040fe40005781670 */
[----:B------:R-:W-:-:S09]  /*e680*/  ISETP.LT.OR P6, PT, R34, 0xe2, !P2 ;  /* 0x000000e22200780c */ /* 0x000fd200057c1670 */
[----:B------:R0:W-:Y:S01]  /*e690*/  @!P5 STG.E.U8 desc[UR20][R26.64+0xd9], R7 ;  /* 0x0000d9071a00d986 */ /* 0x0001e2000c101114 */
[----:B------:R-:W-:-:S03]  /*e6a0*/  ISETP.LT.OR P5, PT, R34, 0xe2, !P1 ;  /* 0x000000e22200780c */ /* 0x000fc60004fa1670 */
[----:B------:R-:W-:Y:S01]  /*e6b0*/  @!P4 STG.E.U8 desc[UR20][R24.64+0xe0], R11 ;  /* 0x0000e00b1800c986 */ /* 0x000fe2000c101114 */
[----:B------:R-:W-:-:S03]  /*e6c0*/  ISETP.LT.OR P4, PT, R34, 0xe1, !P1 ;  /* 0x000000e12200780c */ /* 0x000fc60004f81670 */
[----:B------:R1:W-:Y:S01]  /*e6d0*/  @!P6 STG.E.U8 desc[UR20][R24.64+0xe1], R5 ;  /* 0x0000e1051800e986 */ /* 0x0003e2000c101114 */
[----:B------:R-:W-:Y:S02]  /*e6e0*/  ISETP.LT.OR P6, PT, R34, 0xe9, !P2 ;  /* 0x000000e92200780c */ /* 0x000fe400057c1670 */
[----:B------:R-:W-:Y:S02]  /*e6f0*/  F2FP.SATFINITE.E4M3.F32.PACK_AB_MERGE_C R13, RZ, R2, RZ ;  /* 0x00000002ff0d723e */ /* 0x000fe400048070ff */
[----:B0-----:R-:W-:-:S03]  /*e700*/  F2FP.SATFINITE.E4M3.F32.PACK_AB_MERGE_C R7, RZ, R3, RZ ;  /* 0x00000003ff07723e */ /* 0x001fc600048070ff */
[----:B------:R-:W-:Y:S01]  /*e710*/  @!P5 STG.E.U8 desc[UR20][R26.64+0xe1], R13 ;  /* 0x0000e10d1a00d986 */ /* 0x000fe2000c101114 */
[----:B------:R-:W-:-:S03]  /*e720*/  ISETP.LT.OR P5, PT, R34, 0xea, !P2 ;  /* 0x000000ea2200780c */ /* 0x000fc600057a1670 */
[----:B------:R0:W-:Y:S01]  /*e730*/  @!P4 STG.E.U8 desc[UR20][R26.64+0xe0], R9 ;  /* 0x0000e0091a00c986 */ /* 0x0001e2000c101114 */
[----:B------:R-:W-:-:S03]  /*e740*/  ISETP.LT.OR P4, PT, R34, 0xe9, !P1 ;  /* 0x000000e92200780c */ /* 0x000fc60004f81670 */
[----:B------:R0:W-:Y:S01]  /*e750*/  @!P6 STG.E.U8 desc[UR20][R24.64+0xe8], R7 ;  /* 0x0000e8071800e986 */ /* 0x0001e2000c101114 */
[----:B------:R-:W-:Y:S01]  /*e760*/  ISETP.LT.OR P6, PT, R34, 0xea, !P1 ;  /* 0x000000ea2200780c */ /* 0x000fe20004fc1670 */
[----:B------:R-:W-:Y:S01]  /*e770*/  FMUL R2, R219, UR32 ;  /* 0x00000020db027c20 */ /* 0x000fe20008400000 */
[----:B------:R-:W-:Y:S01]  /*e780*/  FMUL R3, R218, UR32 ;  /* 0x00000020da037c20 */ /* 0x000fe20008400000 */
[----:B-1----:R-:W-:-:S03]  /*e790*/  F2FP.SATFINITE.E4M3.F32.PACK_AB_MERGE_C R5, RZ, R0, RZ ;  /* 0x00000000ff05723e */ /* 0x002fc600048070ff */
[----:B------:R-:W-:Y:S02]  /*e7a0*/  F2FP.SATFINITE.E4M3.F32.PACK_AB_MERGE_C R11, RZ, R2, RZ ;  /* 0x00000002ff0b723e */ /* 0x000fe400048070ff */
[----:B0-----:R-:W-:Y:S01]  /*e7b0*/  F2FP.SATFINITE.E4M3.F32.PACK_AB_MERGE_C R9, RZ, R3, RZ ;  /* 0x00000003ff09723e */ /* 0x001fe200048070ff */
[----:B------:R-:W-:Y:S01]  /*e7c0*/  @!P5 STG.E.U8 desc[UR20][R24.64+0xe9], R5 ;  /* 0x0000e9051800d986 */ /* 0x000fe2000c101114 */
[----:B------:R-:W-:-:S03]  /*e7d0*/  ISETP.LT.OR P5, PT, R34, 0xf2, !P2 ;  /* 0x000000f22200780c */ /* 0x000fc600057a1670 */
[----:B------:R-:W-:Y:S01]  /*e7e0*/  @!P4 STG.E.U8 desc[UR20][R26.64+0xe8], R11 ;  /* 0x0000e80b1a00c986 */ /* 0x000fe2000c101114 */
[----:B------:R-:W-:-:S03]  /*e7f0*/  ISETP.LT.OR P4, PT, R34, 0xf1, !P2 ;  /* 0x000000f12200780c */ /* 0x000fc60005781670 */
[----:B------:R-:W-:Y:S01]  /*e800*/  @!P6 STG.E.U8 desc[UR20][R26.64+0xe9], R9 ;  /* 0x0000e9091a00e986 */ /* 0x000fe2000c101114 */
[----:B------:R-:W-:Y:S01]  /*e810*/  ISETP.LT.OR P6, PT, R34, 0xf1, !P1 ;  /* 0x000000f12200780c */ /* 0x000fe20004fc1670 */
[----:B------:R-:W-:Y:S01]  /*e820*/  FMUL R0, R221, UR32 ;  /* 0x00000020dd007c20 */ /* 0x000fe20008400000 */
[----:B------:R-:W-:-:S04]  /*e830*/  FMUL R2, R220, UR32 ;  /* 0x00000020dc027c20 */ /* 0x000fc80008400000 */
[----:B------:R-:W-:Y:S02]  /*e840*/  F2FP.SATFINITE.E4M3.F32.PACK_AB_MERGE_C R7, RZ, R0, RZ ;  /* 0x00000000ff07723e */ /* 0x000fe400048070ff */
[----:B------:R-:W-:-:S03]  /*e850*/  F2FP.SATFINITE.E4M3.F32.PACK_AB_MERGE_C R13, RZ, R2, RZ ;  /* 0x00000002ff0d723e */ /* 0x000fc600048070ff */
[----:B------:R0:W-:Y:S01]  /*e860*/  @!P4 STG.E.U8 desc[UR20][R24.64+0xf0], R7 ;  /* 0x0000f0071800c986 */ /* 0x0001e2000c101114 */
[----:B------:R-:W-:-:S03]  /*e870*/  ISETP.LT.OR P4, PT, R34, 0xf2, !P1 ;  /* 0x000000f22200780c */ /* 0x000fc60004f81670 */
[----:B------:R1:W-:Y:S01]  /*e880*/  @!P5 STG.E.U8 desc[UR20][R24.64+0xf1], R13 ;  /* 0x0000f10d1800d986 */ /* 0x0003e2000c101114 */
[C---:B------:R-:W-:Y:S02]  /*e890*/  ISETP.LT.OR P5, PT, R34.reuse, 0xf9, !P2 ;  /* 0x000000f92200780c */ /* 0x040fe400057a1670 */
[----:B------:R-:W-:Y:S01]  /*e8a0*/  ISETP.LT.OR P2, PT, R34, 0xfa, !P2 ;  /* 0x000000fa2200780c */ /* 0x000fe20005741670 */
[----:B--2---:R-:W-:-:S05]  /*e8b0*/  FMUL R3, R222, UR32 ;  /* 0x00000020de037c20 */ /* 0x004fca0008400000 */
[----:B------:R-:W-:Y:S01]  /*e8c0*/  F2FP.SATFINITE.E4M3.F32.PACK_AB_MERGE_C R15, RZ, R3, RZ ;  /* 0x00000003ff0f723e */ /* 0x000fe200048070ff */
[----:B------:R-:W-:-:S04]  /*e8d0*/  FMUL R0, R223, UR32 ;  /* 0x00000020df007c20 */ /* 0x000fc80008400000 */
[----:B------:R1:W-:Y:S01]  /*e8e0*/  @!P6 STG.E.U8 desc[UR20][R26.64+0xf0], R15 ;  /* 0x0000f00f1a00e986 */ /* 0x0003e2000c101114 */
[C---:B------:R-:W-:Y:S02]  /*e8f0*/  ISETP.LT.OR P6, PT, R34.reuse, 0xf9, !P1 ;  /* 0x000000f92200780c */ /* 0x040fe40004fc1670 */
[----:B------:R-:W-:Y:S02]  /*e900*/  ISETP.LT.OR P1, PT, R34, 0xfa, !P1 ;  /* 0x000000fa2200780c */ /* 0x000fe40004f21670 */
[----:B0-----:R-:W-:Y:S01]  /*e910*/  F2FP.SATFINITE.E4M3.F32.PACK_AB_MERGE_C R7, RZ, R0, RZ ;  /* 0x00000000ff07723e */ /* 0x001fe200048070ff */
[----:B---3--:R-:W-:Y:S01]  /*e920*/  FMUL R2, R225, UR32 ;  /* 0x00000020e1027c20 */ /* 0x008fe20008400000 */
[----:B----4-:R-:W-:-:S04]  /*e930*/  FMUL R3, R224, UR32 ;  /* 0x00000020e0037c20 */ /* 0x010fc80008400000 */
[----:B------:R-:W-:Y:S01]  /*e940*/  F2FP.SATFINITE.E4M3.F32.PACK_AB_MERGE_C R9, RZ, R2, RZ ;  /* 0x00000002ff09723e */ /* 0x000fe200048070ff */
[----:B------:R-:W-:Y:S01]  /*e950*/  FMUL R4, R227, UR32 ;  /* 0x00000020e3047c20 */ /* 0x000fe20008400000 */
[----:B------:R-:W-:Y:S01]  /*e960*/  FMUL R5, R226, UR32 ;  /* 0x00000020e2057c20 */ /* 0x000fe20008400000 */
[----:B------:R-:W-:-:S03]  /*e970*/  F2FP.SATFINITE.E4M3.F32.PACK_AB_MERGE_C R3, RZ, R3, RZ ;  /* 0x00000003ff03723e */ /* 0x000fc600048070ff */
[----:B------:R-:W-:Y:S02]  /*e980*/  F2FP.SATFINITE.E4M3.F32.PACK_AB_MERGE_C R11, RZ, R4, RZ ;  /* 0x00000004ff0b723e */ /* 0x000fe400048070ff */
[----:B------:R-:W-:Y:S01]  /*e990*/  F2FP.SATFINITE.E4M3.F32.PACK_AB_MERGE_C R5, RZ, R5, RZ ;  /* 0x00000005ff05723e */ /* 0x000fe200048070ff */
[----:B------:R1:W-:Y:S04]  /*e9a0*/  @!P4 STG.E.U8 desc[UR20][R26.64+0xf1], R7 ;  /* 0x0000f1071a00c986 */ /* 0x0003e8000c101114 */
[----:B------:R1:W-:Y:S04]  /*e9b0*/  @!P5 STG.E.U8 desc[UR20][R24.64+0xf8], R9 ;  /* 0x0000f8091800d986 */ /* 0x0003e8000c101114 */
[----:B------:R1:W-:Y:S04]  /*e9c0*/  @!P2 STG.E.U8 desc[UR20][R24.64+0xf9], R3 ;  /* 0x0000f9031800a986 */ /* 0x0003e8000c101114 */
[----:B------:R1:W-:Y:S04]  /*e9d0*/  @!P6 STG.E.U8 desc[UR20][R26.64+0xf8], R11 ;  /* 0x0000f80b1a00e986 */ /* 0x0003e8000c101114 */
[----:B------:R1:W-:Y:S02]  /*e9e0*/  @!P1 STG.E.U8 desc[UR20][R26.64+0xf9], R5 ;  /* 0x0000f9051a009986 */ /* 0x0003e4000c101114 */
.L_x_297:
[----:B------:R-:W-:Y:S05]  /*e9f0*/  BSYNC B0 ;  /* 0x0000000000007941 */ /* 0x000fea0003800000 */
.L_x_39:
[----:B------:R-:W2:Y:S01]  /*ea00*/  LDL.LU R22, [R1+0x78] ;  /* 0x0000780001167983 */ /* 0x000ea20000300800 */
[----:B01---5:R-:W-:Y:S01]  /*ea10*/  IMAD.U32 R3, RZ, RZ, UR12 ;  /* 0x0000000cff037e24 */ /* 0x023fe2000f8e00ff */
[----:B------:R-:W-:Y:S02]  /*ea20*/  ULDC.64 UR6, c[0x0][0x650] ;  /* 0x0001940000067ab9 */ /* 0x000fe40000000a00 */
[----:B------:R-:W3:Y:S01]  /*ea30*/  LDL.LU R19, [R1+0x7c] ;  /* 0x00007c0001137983 */ /* 0x000ee20000300800 */
[----:B------:R-:W-:Y:S01]  /*ea40*/  IMAD.U32 R0, RZ, RZ, UR16 ;  /* 0x00000010ff007e24 */ /* 0x000fe2000f8e00ff */
[----:B------:R0:W-:Y:S01]  /*ea50*/  SYNCS.ARRIVE.TRANS64.A1T0 RZ, [R3+UR28], RZ ;  /* 0x000000ff03ff79a7 */ /* 0x0001e2000810001c */
[----:B------:R-:W-:Y:S02]  /*ea60*/  IMAD.U32 R2, RZ, RZ, UR16 ;  /* 0x00000010ff027e24 */ /* 0x000fe4000f8e00ff */
[----:B------:R-:W-:Y:S02]  /*ea70*/  IMAD.MOV.U32 R4, RZ, RZ, -0x1 ;  /* 0xffffffffff047424 */ /* 0x000fe400078e00ff */
[----:B0-----:R-:W-:Y:S01]  /*ea80*/  IMAD.U32 R3, RZ, RZ, UR13 ;  /* 0x0000000dff037e24 */ /* 0x001fe2000f8e00ff */
[----:B---3--:R-:W-:-:S02]  /*ea90*/  LEA R19, P1, R0, R19, 0x1 ;  /* 0x0000001300137211 */ /* 0x008fc400078208ff */
[----:B------:R-:W-:Y:S02]  /*eaa0*/  PRMT R0, RZ, 0x7610, R0 ;  /* 0x00007610ff007816 */ /* 0x000fe40000000000 */
[----:B--2---:R-:W-:Y:S01]  /*eab0*/  LEA.HI.X R22, R2, R22, R3, 0x1, P1 ;  /* 0x0000001602167211 */ /* 0x004fe200008f0c03 */
[----:B------:R-:W-:Y:S01]  /*eac0*/  IMAD.MOV.U32 R2, RZ, RZ, -0x1 ;  /* 0xffffffffff027424 */ /* 0x000fe200078e00ff */
[----:B------:R0:W-:Y:S01]  /*ead0*/  STL [R1+0x7c], R19 ;  /* 0x00007c1301007387 */ /* 0x0001e20000100800 */
[----:B------:R-:W-:Y:S01]  /*eae0*/  IMAD.MOV.U32 R3, RZ, RZ, -0x1 ;  /* 0xffffffffff037424 */ /* 0x000fe200078e00ff */
[----:B------:R-:W-:Y:S02]  /*eaf0*/  ISETP.GE.U32.AND P1, PT, R19, UR6, PT ;  /* 0x0000000613007c0c */ /* 0x000fe4000bf26070 */
[----:B------:R0:W-:Y:S02]  /*eb00*/  STL [R1+0x78], R22 ;  /* 0x0000781601007387 */ /* 0x0001e40000100800 */
[----:B------:R-:W-:-:S02]  /*eb10*/  ISETP.GE.U32.AND.EX P1, PT, R22, UR7, PT, P1 ;  /* 0x0000000716007c0c */ /* 0x000fc4000bf26110 */
[----:B------:R0:W-:Y:S04]  /*eb20*/  STL [R1+0x80], R4 ;  /* 0x0000800401007387 */ /* 0x0001e80000100800 */
[----:B------:R0:W-:Y:S04]  /*eb30*/  STL [R1+0x70], R2 ;  /* 0x0000700201007387 */ /* 0x0001e80000100800 */
[----:B------:R0:W-:Y:S03]  /*eb40*/  STL [R1+0x84], R3 ;  /* 0x0000840301007387 */ /* 0x0001e60000100800 */
[----:B------:R-:W-:Y:S05]  /*eb50*/  @P1 BRA `(.L_x_298) ;  /* 0x0000000400741947 */ /* 0x000fea0003800000 */
[----:B------:R-:W1:Y:S01]  /*eb60*/  S2R R14, SR_CTAID.X ;  /* 0x00000000000e7919 */ /* 0x000e620000002500 */
[----:B------:R-:W2:Y:S01]  /*eb70*/  LDC.64 R8, c[0x0][0x628] ;  /* 0x00018a00ff087b82 */ /* 0x000ea20000000a00 */
[----:B------:R-:W-:Y:S01]  /*eb80*/  ULDC UR6, c[0x0][0x150] ;  /* 0x0000540000067ab9 */ /* 0x000fe20000000800 */
[----:B------:R-:W-:Y:S01]  /*eb90*/  IMAD.MOV.U32 R6, RZ, RZ, R19 ;  /* 0x000000ffff067224 */ /* 0x000fe200078e0013 */
[----:B------:R-:W3:Y:S01]  /*eba0*/  S2R R16, SR_CTAID.Y ;  /* 0x0000000000107919 */ /* 0x000ee20000002600 */
[----:B------:R-:W-:-:S04]  /*ebb0*/  IMAD.MOV.U32 R7, RZ, RZ, R22 ;  /* 0x000000ffff077224 */ /* 0x000fc800078e0016 */
[----:B------:R-:W0:Y:S08]  /*ebc0*/  LDC R17, c[0x0][0x144] ;  /* 0x00005100ff117b82 */ /* 0x000e300000000800 */
[----:B------:R-:W0:Y:S08]  /*ebd0*/  LDC R10, c[0x0][0x630] ;  /* 0x00018c00ff0a7b82 */ /* 0x000e300000000800 */
[----:B------:R-:W0:Y:S01]  /*ebe0*/  LDC.64 R12, c[0x0][0x620] ;  /* 0x00018800ff0c7b82 */ /* 0x000e220000000a00 */
[----:B--2---:R-:W-:-:S04]  /*ebf0*/  ISETP.NE.U32.AND P1, PT, R8, RZ, PT ;  /* 0x000000ff0800720c */ /* 0x004fc80003f25070 */
[----:B------:R-:W-:Y:S02]  /*ec00*/  ISETP.NE.AND.EX P1, PT, R9, RZ, PT, P1 ;  /* 0x000000ff0900720c */ /* 0x000fe40003f25310 */
[----:B-1----:R-:W-:-:S05]  /*ec10*/  I2FP.F32.U32 R0, R14 ;  /* 0x0000000e00007245 */ /* 0x002fca0000201000 */
[----:B------:R-:W-:-:S04]  /*ec20*/  FMUL R0, R0, UR6 ;  /* 0x0000000600007c20 */ /* 0x000fc80008400000 */
[----:B------:R1:W2:Y:S02]  /*ec30*/  F2I.U32.TRUNC.NTZ R15, R0 ;  /* 0x00000000000f7305 */ /* 0x0002a4000020f000 */
[----:B---3--:R-:W-:Y:S05]  /*ec40*/  @!P1 BRA `(.L_x_299) ;  /* 0x0000000000289947 */ /* 0x008fea0003800000 */
[----:B-1----:R-:W1:Y:S02]  /*ec50*/  LDC R0, c[0x0][0x634] ;  /* 0x00018d00ff007b82 */ /* 0x002e640000000800 */
[----:B-1----:R-:W-:-:S05]  /*ec60*/  IADD3 R7, P1, R19, R0, RZ ;  /* 0x0000000013077210 */ /* 0x002fca0007f3e0ff */
[----:B------:R-:W-:-:S04]  /*ec70*/  IMAD.X R11, RZ, RZ, R22, P1 ;  /* 0x000000ffff0b7224 */ /* 0x000fc800008e0616 */
[----:B0-----:R-:W-:-:S04]  /*ec80*/  IMAD.WIDE.U32 R2, R11, R8, RZ ;  /* 0x000000080b027225 */ /* 0x001fc800078e00ff */
[----:B------:R-:W-:-:S04]  /*ec90*/  IMAD.WIDE.U32 R4, P1, R7, R9, R2 ;  /* 0x0000000907047225 */ /* 0x000fc80007820002 */
[----:B------:R-:W-:-:S04]  /*eca0*/  IMAD.WIDE.U32 R2, R7, R8, RZ ;  /* 0x0000000807027225 */ /* 0x000fc800078e00ff */
[----:B------:R-:W-:Y:S01]  /*ecb0*/  IMAD.X R7, RZ, RZ, RZ, P1 ;  /* 0x000000ffff077224 */ /* 0x000fe200008e06ff */
[----:B------:R-:W-:Y:S01]  /*ecc0*/  IADD3 RZ, P1, R3, R4, RZ ;  /* 0x0000000403ff7210 */ /* 0x000fe20007f3e0ff */
[----:B------:R-:W-:-:S04]  /*ecd0*/  IMAD.MOV.U32 R6, RZ, RZ, R5 ;  /* 0x000000ffff067224 */ /* 0x000fc800078e0005 */
[----:B------:R-:W-:-:S08]  /*ece0*/  IMAD.WIDE.U32.X R6, R11, R9, R6, P1 ;  /* 0x000000090b067225 */ /* 0x000fd000008e0406 */
.L_x_299:
[-CC-:B0-----:R-:W-:Y:S01]  /*ecf0*/  SHF.R.U64 R11, R6, R10.reuse, R7.reuse ;  /* 0x0000000a060b7219 */ /* 0x181fe20000001207 */
[----:B------:R-:W0:Y:S01]  /*ed00*/  LDC.64 R20, c[0x0][0x640] ;  /* 0x00019000ff147b82 */ /* 0x000e220000000a00 */
[----:B-1----:R-:W-:Y:S01]  /*ed10*/  SHF.R.U32.HI R0, RZ, R10, R7 ;  /* 0x0000000aff007219 */ /* 0x002fe20000011607 */
[----:B------:R-:W-:Y:S01]  /*ed20*/  IMAD.MOV.U32 R2, RZ, RZ, R19 ;  /* 0x000000ffff027224 */ /* 0x000fe200078e0013 */
[----:B------:R-:W-:Y:S01]  /*ed30*/  IADD3 R5, P1, RZ, -R11, RZ ;  /* 0x8000000bff057210 */ /* 0x000fe20007f3e0ff */
[----:B--2---:R-:W-:Y:S01]  /*ed40*/  IMAD.MOV R15, RZ, RZ, -R15 ;  /* 0x000000ffff0f7224 */ /* 0x004fe200078e0a0f */
[----:B------:R-:W-:Y:S01]  /*ed50*/  ULDC UR6, c[0x0][0x154] ;  /* 0x0000550000067ab9 */ /* 0x000fe20000000800 */
[----:B------:R-:W-:Y:S02]  /*ed60*/  IMAD.MOV.U32 R7, RZ, RZ, 0x1 ;  /* 0x00000001ff077424 */ /* 0x000fe400078e00ff */
[----:B------:R-:W1:Y:S01]  /*ed70*/  LDC R4, c[0x0][0x618] ;  /* 0x00018600ff047b82 */ /* 0x000e620000000800 */
[----:B------:R-:W-:-:S02]  /*ed80*/  IMAD.X R3, RZ, RZ, ~R0, P1 ;  /* 0x000000ffff037224 */ /* 0x000fc400008e0e00 */
[----:B------:R-:W-:Y:S02]  /*ed90*/  IMAD R17, R17, R15, R14 ;  /* 0x0000000f11117224 */ /* 0x000fe400078e020e */
[-C--:B------:R-:W-:Y:S02]  /*eda0*/  IMAD R0, R3, R12.reuse, RZ ;  /* 0x0000000c03007224 */ /* 0x080fe400078e02ff */
[----:B------:R-:W-:Y:S01]  /*edb0*/  IMAD.MOV.U32 R3, RZ, RZ, R22 ;  /* 0x000000ffff037224 */ /* 0x000fe200078e0016 */
[----:B------:R-:W2:Y:S01]  /*edc0*/  LDC R6, c[0x0][0x608] ;  /* 0x00018200ff067b82 */ /* 0x000ea20000000800 */
[----:B------:R-:W-:-:S04]  /*edd0*/  IMAD.WIDE.U32 R2, R5, R12, R2 ;  /* 0x0000000c05027225 */ /* 0x000fc800078e0002 */
[----:B------:R-:W-:-:S03]  /*ede0*/  IMAD R5, R5, R13, R0 ;  /* 0x0000000d05057224 */ /* 0x000fc600078e0200 */
[----:B------:R-:W3:Y:S01]  /*edf0*/  LDC R18, c[0x0][0x658] ;  /* 0x00019600ff127b82 */ /* 0x000ee20000000800 */
[----:B------:R-:W-:Y:S01]  /*ee00*/  I2FP.F32.U32 R0, R16 ;  /* 0x0000001000007245 */ /* 0x000fe20000201000 */
[----:B------:R-:W-:Y:S01]  /*ee10*/  IMAD.IADD R3, R3, 0x1, R5 ;  /* 0x0000000103037824 */ /* 0x000fe200078e0205 */
[----:B0-----:R-:W-:Y:S01]  /*ee20*/  ISETP.NE.U32.AND P1, PT, R20, RZ, PT ;  /* 0x000000ff1400720c */ /* 0x001fe20003f25070 */
[----:B------:R-:W-:Y:S02]  /*ee30*/  IMAD.MOV.U32 R5, RZ, RZ, -0x1 ;  /* 0xffffffffff057424 */ /* 0x000fe400078e00ff */
[----:B------:R-:W-:Y:S02]  /*ee40*/  FMUL R0, R0, UR6 ;  /* 0x0000000600007c20 */ /* 0x000fe40008400000 */
[----:B------:R-:W0:Y:S01]  /*ee50*/  LDC R15, c[0x0][0x148] ;  /* 0x00005200ff0f7b82 */ /* 0x000e220000000800 */
[----:B-1----:R-:W-:Y:S01]  /*ee60*/  SHF.R.U64 R10, R2, R4, R3 ;  /* 0x00000004020a7219 */ /* 0x002fe20000001203 */
[----:B------:R1:W0:Y:S01]  /*ee70*/  F2I.U32.TRUNC.NTZ R13, R0 ;  /* 0x00000000000d7305 */ /* 0x000222000020f000 */
[----:B------:R-:W-:-:S02]  /*ee80*/  ISETP.NE.AND.EX P1, PT, R21, RZ, PT, P1 ;  /* 0x000000ff1500720c */ /* 0x000fc40003f25310 */
[----:B------:R-:W-:-:S03]  /*ee90*/  SHF.R.U32.HI R3, RZ, R4, R3 ;  /* 0x00000004ff037219 */ /* 0x000fc60000011603 */
[----:B------:R-:W0:Y:S01]  /*eea0*/  LDC R14, c[0x0][0x600] ;  /* 0x00018000ff0e7b82 */ /* 0x000e220000000800 */
[-CC-:B--2---:R-:W-:Y:S02]  /*eeb0*/  SHF.R.U64 R8, R10, R6.reuse, R3.reuse ;  /* 0x000000060a087219 */ /* 0x184fe40000001203 */
[----:B------:R-:W-:-:S05]  /*eec0*/  SHF.R.U32.HI R3, RZ, R6, R3 ;  /* 0x00000006ff037219 */ /* 0x000fca0000011603 */
[----:B------:R-:W2:Y:S01]  /*eed0*/  LDC R22, c[0x0][0x648] ;  /* 0x00019200ff167b82 */ /* 0x000ea20000000800 */
[-CC-:B---3--:R-:W-:Y:S02]  /*eee0*/  SHF.R.U64 R12, R8, R18.reuse, R3.reuse ;  /* 0x00000012080c7219 */ /* 0x188fe40000001203 */
[-C--:B------:R-:W-:Y:S02]  /*eef0*/  SHF.L.U32 R5, R5, R18.reuse, RZ ;  /* 0x0000001205057219 */ /* 0x080fe400000006ff */
[-C--:B------:R-:W-:Y:S01]  /*ef00*/  SHF.R.U32.HI R3, RZ, R18.reuse, R3 ;  /* 0x00000012ff037219 */ /* 0x080fe20000011603 */
[----:B------:R-:W-:Y:S01]  /*ef10*/  IMAD.MOV.U32 R2, RZ, RZ, R12 ;  /* 0x000000ffff027224 */ /* 0x000fe200078e000c */
[----:B------:R-:W-:Y:S01]  /*ef20*/  SHF.L.U32 R18, R7, R18, RZ ;  /* 0x0000001207127219 */ /* 0x000fe200000006ff */
[----:B------:R-:W3:Y:S01]  /*ef30*/  LDC R23, c[0x0][0x638] ;  /* 0x00018e00ff177b82 */ /* 0x000ee20000000800 */
[----:B------:R-:W-:-:S07]  /*ef40*/  LOP3.LUT R19, RZ, R5, RZ, 0x33, !PT ;  /* 0x00000005ff137212 */ /* 0x000fce00078e33ff */
[----:B------:R-:W0:Y:S01]  /*ef50*/  LDC R24, c[0x0][0x610] ;  /* 0x00018400ff187b82 */ /* 0x000e220000000800 */
[----:B-1----:R-:W-:Y:S05]  /*ef60*/  @!P1 BRA `(.L_x_300) ;  /* 0x0000000000289947 */ /* 0x002fea0003800000 */
[----:B------:R-:W1:Y:S02]  /*ef70*/  LDC R7, c[0x0][0x64c] ;  /* 0x00019300ff077b82 */ /* 0x000e640000000800 */
[----:B-1----:R-:W-:-:S05]  /*ef80*/  IADD3 R7, P1, R12, R7, RZ ;  /* 0x000000070c077210 */ /* 0x002fca0007f3e0ff */
        /* <DEDUP_REMOVED lines=8> */
.L_x_300:
[----:B--2---:R-:W-:Y:S01]  /*f010*/  SHF.R.U64 R0, R2, R22, R3 ;  /* 0x0000001602007219 */ /* 0x004fe20000001203 */
[----:B0-----:R-:W-:Y:S01]  /*f020*/  VIADD R7, R14, 0xffffffff ;  /* 0xffffffff0e077836 */ /* 0x001fe20000000000 */
[----:B------:R-:W-:Y:S01]  /*f030*/  LOP3.LUT R5, R8, R19, RZ, 0xc0, !PT ;  /* 0x0000001308057212 */ /* 0x000fe200078ec0ff */
[----:B------:R-:W-:Y:S02]  /*f040*/  IMAD.MOV R13, RZ, RZ, -R13 ;  /* 0x000000ffff0d7224 */ /* 0x000fe400078e0a0d */
[----:B------:R-:W-:Y:S02]  /*f050*/  IMAD.MOV R3, RZ, RZ, -R0 ;  /* 0x000000ffff037224 */ /* 0x000fe400078e0a00 */
[----:B------:R-:W-:Y:S01]  /*f060*/  IMAD R2, R18, R0, R5 ;  /* 0x0000000012027224 */ /* 0x000fe200078e0205 */
[----:B------:R-:W-:Y:S01]  /*f070*/  LOP3.LUT R5, R10, R7, RZ, 0xc0, !PT ;  /* 0x000000070a057212 */ /* 0x000fe200078ec0ff */
[----:B------:R-:W-:Y:S02]  /*f080*/  @P3 IMAD R17, R15, R13, R16 ;  /* 0x0000000d0f113224 */ /* 0x000fe400078e0210 */
[----:B---3--:R-:W-:-:S02]  /*f090*/  IMAD R0, R3, R23, R12 ;  /* 0x0000001703007224 */ /* 0x008fc400078e020c */
[----:B------:R-:W-:Y:S02]  /*f0a0*/  IMAD.MOV.U32 R4, RZ, RZ, 0x1 ;  /* 0x00000001ff047424 */ /* 0x000fe400078e00ff */
[----:B------:R-:W-:Y:S02]  /*f0b0*/  IMAD R2, R2, R24, R17 ;  /* 0x0000001802027224 */ /* 0x000fe400078e0211 */
[----:B------:R-:W-:Y:S01]  /*f0c0*/  IMAD R3, R0, R14, R5 ;  /* 0x0000000e00037224 */ /* 0x000fe200078e0205 */
[----:B------:R-:W-:-:S04]  /*f0d0*/  PRMT R0, R4, 0x7610, R0 ;  /* 0x0000761004007816 */ /* 0x000fc80000000000 */
[----:B------:R-:W-:Y:S02]  /*f0e0*/  SEL R4, R3, R2, !P3 ;  /* 0x0000000203047207 */ /* 0x000fe40005800000 */
[----:B------:R-:W-:-:S03]  /*f0f0*/  SEL R2, R2, R3, !P3 ;  /* 0x0000000302027207 */ /* 0x000fc60005800000 */
[----:B------:R1:W-:Y:S04]  /*f100*/  STL [R1+0x84], R4 ;  /* 0x0000840401007387 */ /* 0x0003e80000100800 */
[----:B------:R1:W-:Y:S04]  /*f110*/  STL [R1+0x70], R11 ;  /* 0x0000700b01007387 */ /* 0x0003e80000100800 */
[----:B------:R1:W-:Y:S02]  /*f120*/  STL [R1+0x80], R2 ;  /* 0x0000800201007387 */ /* 0x0003e40000100800 */
.L_x_298:
[----:B------:R-:W-:Y:S01]  /*f130*/  LOP3.LUT P1, RZ, R0, 0xff, RZ, 0xc0, !PT ;  /* 0x000000ff00ff7812 */ /* 0x000fe2000782c0ff */
[----:B------:R-:W-:-:S12]  /*f140*/  ULOP3.LUT UR27, UR27, 0x1, URZ, 0x3c, !UPT ;  /* 0x000000011b1b7892 */ /* 0x000fd8000f8e3c3f */
[----:B------:R-:W-:Y:S05]  /*f150*/  @P1 BRA `(.L_x_301) ;  /* 0xffffff2400801947 */ /* 0x000fea000383ffff */
[----:B------:R-:W-:Y:S05]  /*f160*/  EXIT ;  /* 0x000000000000794d */ /* 0x000fea0003800000 */
.L_x_17:
[----:B------:R-:W-:-:S08]  /*f170*/  ISETP.NE.AND P0, PT, RZ, UR6, PT ;  /* 0x00000006ff007c0c */ /* 0x000fd0000bf05270 */
[----:B0123--:R-:W0:-:S00]  /*f180*/  USETMAXREG.DEALLOC.CTAPOOL 0x28 ;  /* 0x00000028000079c8 */ /* 0x00fe0000080e0500 */
[----:B------:R-:W-:Y:S05]  /*f190*/  @P0 EXIT ;  /* 0x000000000000094d */ /* 0x000fea0003800000 */
[----:B0-----:R-:W-:Y:S01]  /*f1a0*/  LOP3.LUT P0, RZ, R0, 0xff, RZ, 0xc0, !PT ;  /* 0x000000ff00ff7812 */ /* 0x001fe2000780c0ff */
[----:B------:R-:W-:Y:S02]  /*f1b0*/  IMAD.MOV.U32 R0, RZ, RZ, 0x1 ;  /* 0x00000001ff007424 */ /* 0x000fe400078e00ff */
[----:B------:R-:W-:-:S10]  /*f1c0*/  IMAD.MOV.U32 R9, RZ, RZ, RZ ;  /* 0x000000ffff097224 */ /* 0x000fd400078e00ff */
[----:B------:R-:W-:Y:S05]  /*f1d0*/  @!P0 BRA `(.L_x_302) ;  /* 0x0000000c00608947 */ /* 0x000fea0003800000 */
[----:B------:R-:W0:Y:S01]  /*f1e0*/  S2UR UR8, SR_CgaCtaId ;  /* 0x00000000000879c3 */ /* 0x000e220000008800 */
[----:B------:R-:W-:Y:S01]  /*f1f0*/  LOP3.LUT P0, RZ, R3, 0x1f, RZ, 0xc0, !PT ;  /* 0x0000001f03ff7812 */ /* 0x000fe2000780c0ff */
[----:B------:R-:W-:Y:S01]  /*f200*/  ULDC UR5, c[0x0][0x658] ;  /* 0x0001960000057ab9 */ /* 0x000fe20000000800 */
[----:B------:R-:W-:Y:S01]  /*f210*/  UMOV UR6, 0xffffffff ;  /* 0xffffffff00067882 */ /* 0x000fe20000000000 */
[----:B------:R-:W-:Y:S01]  /*f220*/  BSSY B0, `(.L_x_302) ;  /* 0x00000d3000007945 */ /* 0x000fe20003800000 */
[----:B------:R-:W-:Y:S01]  /*f230*/  USHF.L.U32 UR6, UR6, UR5, URZ ;  /* 0x0000000506067299 */ /* 0x000fe2000800063f */
[C---:B------:R-:W-:Y:S01]  /*f240*/  ISETP.NE.AND P2, PT, R2.reuse, RZ, PT ;  /* 0x000000ff0200720c */ /* 0x040fe20003f45270 */
[----:B------:R-:W-:Y:S01]  /*f250*/  IMAD.MOV.U32 R10, RZ, RZ, 0x1 ;  /* 0x00000001ff0a7424 */ /* 0x000fe200078e00ff */
[----:B------:R-:W-:Y:S01]  /*f260*/  ISETP.NE.OR P0, PT, R2, RZ, !P0 ;  /* 0x000000ff0200720c */ /* 0x000fe20004705670 */
[----:B------:R-:W-:Y:S01]  /*f270*/  IMAD.MOV.U32 R0, RZ, RZ, 0x1 ;  /* 0x00000001ff007424 */ /* 0x000fe200078e00ff */
[----:B------:R-:W-:Y:S01]  /*f280*/  ULDC UR4, c[0x0][0x600] ;  /* 0x0001800000047ab9 */ /* 0x000fe20000000800 */
[----:B------:R-:W-:Y:S01]  /*f290*/  IMAD.MOV.U32 R9, RZ, RZ, RZ ;  /* 0x000000ffff097224 */ /* 0x000fe200078e00ff */
[----:B------:R-:W-:Y:S01]  /*f2a0*/  UMOV UR7, 0x1 ;  /* 0x0000000100077882 */ /* 0x000fe20000000000 */
[----:B------:R-:W-:-:S02]  /*f2b0*/  UIADD3 UR28, UR14, 0x1, URZ ;  /* 0x000000010e1c7890 */ /* 0x000fc4000fffe03f */
[----:B------:R-:W-:Y:S02]  /*f2c0*/  ULOP3.LUT UR25, UR15, 0x2, URZ, 0xfc, !UPT ;  /* 0x000000020f197892 */ /* 0x000fe4000f8efc3f */
[----:B------:R-:W-:Y:S02]  /*f2d0*/  UIADD3 UR4, UR4, -0x1, URZ ;  /* 0xffffffff04047890 */ /* 0x000fe4000fffe03f */
[----:B------:R-:W-:Y:S02]  /*f2e0*/  USHF.L.U32 UR22, UR7, UR5, URZ ;  /* 0x0000000507167299 */ /* 0x000fe4000800063f */
[----:B------:R-:W-:Y:S01]  /*f2f0*/  ULOP3.LUT UR21, URZ, UR6, URZ, 0x33, !UPT ;  /* 0x000000063f157292 */ /* 0x000fe2000f8e333f */
[----:B------:R-:W-:Y:S01]  /*f300*/  ULDC.64 UR26, c[0x0][0x198] ;  /* 0x00006600001a7ab9 */ /* 0x000fe20000000a00 */
[----:B0-----:R-:W-:-:S10]  /*f310*/  IMAD.U32 R8, RZ, RZ, UR8 ;  /* 0x00000008ff087e24 */ /* 0x001fd4000f8e00ff */
.L_x_314:
[----:B------:R-:W-:-:S03]  /*f320*/  UMOV UR5, 0xffffffff ;  /* 0xffffffff00057882 */ /* 0x000fc60000000000 */
[----:B01----:R-:W-:Y:S05]  /*f330*/  BRA.DIV UR5, `(.L_x_303) ;  /* 0x0000001205587947 */ /* 0x003fea000b800000 */
[----:B------:R-:W-:-:S13]  /*f340*/  ELECT P1, URZ, PT ;  /* 0x00000000003f782f */ /* 0x000fda0003820000 */
.L_x_328:
[----:B------:R-:W0:Y:S01]  /*f350*/  LDC R2, c[0x0][0x28c] ;  /* 0x0000a300ff027b82 */ /* 0x000e220000000800 */
[----:B------:R-:W-:Y:S01]  /*f360*/  BSSY B1, `(.L_x_304) ;  /* 0x000003f000017945 */ /* 0x000fe20003800000 */
[----:B0-----:R-:W-:-:S13]  /*f370*/  ISETP.LT.OR P1, PT, R2, 0x1, !P1 ;  /* 0x000000010200780c */ /* 0x001fda0004f21670 */
[----:B------:R-:W-:Y:S05]  /*f380*/  @P1 BRA `(.L_x_305) ;  /* 0x0000000000f01947 */ /* 0x000fea0003800000 */
[----:B------:R-:W2:Y:S04]  /*f390*/  LDL.LU R4, [R1+0x80] ;  /* 0x0000800001047983 */ /* 0x000ea80000300800 */
[----:B------:R-:W3:Y:S01]  /*f3a0*/  LDL.LU R3, [R1+0x84] ;  /* 0x0000840001037983 */ /* 0x000ee20000300800 */
[----:B------:R-:W-:Y:S02]  /*f3b0*/  IMAD.MOV.U32 R13, RZ, RZ, RZ ;  /* 0x000000ffff0d7224 */ /* 0x000fe400078e00ff */
[----:B------:R-:W-:Y:S02]  /*f3c0*/  IMAD.U32 R14, RZ, RZ, UR28 ;  /* 0x0000001cff0e7e24 */ /* 0x000fe4000f8e00ff */
[----:B------:R-:W-:Y:S02]  /*f3d0*/  IMAD.MOV.U32 R2, RZ, RZ, R0 ;  /* 0x000000ffff027224 */ /* 0x000fe400078e0000 */
[----:B--2---:R-:W-:-:S02]  /*f3e0*/  IMAD R8, R4, 0x2, R8 ;  /* 0x0000000204087824 */ /* 0x004fc400078e0208 */
[----:B---3--:R-:W-:Y:S02]  /*f3f0*/  IMAD.SHL.U32 R7, R3, 0x100, RZ ;  /* 0x0000010003077824 */ /* 0x008fe400078e00ff */
[----:B------:R-:W-:Y:S02]  /*f400*/  IMAD.MOV.U32 R3, RZ, RZ, R9 ;  /* 0x000000ffff037224 */ /* 0x000fe400078e0009 */
[----:B------:R-:W-:-:S07]  /*f410*/  IMAD.SHL.U32 R6, R8, 0x20, RZ ;  /* 0x0000002008067824 */ /* 0x000fce00078e00ff */
.L_x_309:
[----:B------:R-:W0:Y:S01]  /*f420*/  S2UR UR5, SR_CgaCtaId ;  /* 0x00000000000579c3 */ /* 0x000e220000008800 */
[----:B------:R-:W-:Y:S02]  /*f430*/  MOV R5, 0x400 ;  /* 0x0000040000057802 */ /* 0x000fe40000000f00 */
[----:B------:R-:W-:Y:S01]  /*f440*/  SHF.L.U32 R4, R2, 0x1f, RZ ;  /* 0x0000001f02047819 */ /* 0x000fe200000006ff */
[----:B0-----:R-:W-:-:S05]  /*f450*/  IMAD.U32 R8, RZ, RZ, UR5 ;  /* 0x00000005ff087e24 */ /* 0x001fca000f8e00ff */
[----:B------:R-:W-:Y:S02]  /*f460*/  LEA R12, R8, R5, 0x18 ;  /* 0x00000005080c7211 */ /* 0x000fe400078ec0ff */
[----:B------:R-:W0:Y:S03]  /*f470*/  @!P2 LDC R5, c[0x0][0x500] ;  /* 0x00014000ff05ab82 */ /* 0x000e260000000800 */
[----:B------:R-:W-:-:S04]  /*f480*/  IMAD R11, R3, 0x8, R12 ;  /* 0x00000008030b7824 */ /* 0x000fc800078e020c */
[----:B------:R-:W1:Y:S02]  /*f490*/  SYNCS.PHASECHK.TRANS64.TRYWAIT P1, [R11+URZ+0x28], R4 ;  /* 0x000028040b0075a7 */ /* 0x000e64000802017f */
[----:B-1----:R-:W-:Y:S05]  /*f4a0*/  @!P1 BRA `(.L_x_306) ;  /* 0x00000010001c9947 */ /* 0x002fea0003800000 */
.L_x_329:
[----:B------:R-:W-:Y:S01]  /*f4b0*/  UPRMT UR5, UR25, 0x9910, URZ ;  /* 0x0000991019057896 */ /* 0x000fe2000800003f */
[----:B0-----:R0:W-:Y:S03]  /*f4c0*/  @!P2 SYNCS.ARRIVE.TRANS64 RZ, [R11+URZ], R5 ;  /* 0x000000050bffa9a7 */ /* 0x0011e6000800003f */
[----:B------:R-:W-:-:S06]  /*f4d0*/  UISETP.NE.AND UP0, UPT, UR5, 0x2, UPT ;  /* 0x000000020500788c */ /* 0x000fcc000bf05270 */
[----:B------:R-:W-:-:S13]  /*f4e0*/  PLOP3.LUT P1, PT, PT, PT, UP0, 0x80, 0x0 ;  /* 0x000000000000781c */ /* 0x000fda0003f2f008 */
[----:B0-----:R-:W-:Y:S05]  /*f4f0*/  @P1 BRA `(.L_x_307) ;  /* 0x0000000000041947 */ /* 0x001fea0003800000 */
[----:B------:R-:W-:Y:S01]  /*f500*/  BPT.TRAP 0x1 ;  /* 0x000000040000795c */ /* 0x000fe20000300000 */
.L_x_307:
[----:B------:R-:W-:Y:S05]  /*f510*/  @P0 BRA `(.L_x_308) ;  /* 0x0000000000040947 */ /* 0x000fea0003800000 */
[----:B------:R-:W-:Y:S01]  /*f520*/  BPT.TRAP 0x1 ;  /* 0x000000040000795c */ /* 0x000fe20000300000 */
.L_x_308:
[----:B------:R-:W2:Y:S01]  /*f530*/  LDL R5, [R1+0x70] ;  /* 0x0000700001057983 */ /* 0x000ea20000100800 */
[----:B-1----:R-:W-:Y:S01]  /*f540*/  IMAD R4, R3, 0x2, R8 ;  /* 0x0000000203047824 */ /* 0x002fe200078e0208 */
[----:B------:R-:W-:Y:S01]  /*f550*/  R2UR UR9, R11 ;  /* 0x000000000b0972ca */ /* 0x000fe200000e0000 */
[----:B------:R-:W-:Y:S01]  /*f560*/  VIADD R14, R14, 0xffffffff ;  /* 0xffffffff0e0e7836 */ /* 0x000fe20000000000 */
[----:B------:R-:W-:Y:S01]  /*f570*/  UIADD3 UR6, UP0, UR26, 0xf0, URZ ;  /* 0x000000f01a067890 */ /* 0x000fe2000ff1e03f */
[--C-:B------:R-:W-:Y:S01]  /*f580*/  IMAD.U32 R4, R4, 0x1000, R12.reuse ;  /* 0x0000100004047824 */ /* 0x100fe200078e000c */
[----:B------:R-:W-:Y:S01]  /*f590*/  R2UR UR11, R6 ;  /* 0x00000000060b72ca */ /* 0x000fe200000e0000 */
[----:B------:R-:W-:Y:S01]  /*f5a0*/  IMAD R12, R3, 0x8000, R12 ;  /* 0x00008000030c7824 */ /* 0x000fe200078e020c */
[----:B------:R-:W-:Y:S01]  /*f5b0*/  R2UR UR10, R13 ;  /* 0x000000000d0a72ca */ /* 0x000fe200000e0000 */
[----:B------:R-:W-:Y:S01]  /*f5c0*/  UIADD3 UR30, UP1, UR26, 0x1f0, URZ ;  /* 0x000001f01a1e7890 */ /* 0x000fe2000ff3e03f */
[----:B------:R-:W-:Y:S01]  /*f5d0*/  R2UR UR5, R4 ;  /* 0x00000000040572ca */ /* 0x000fe200000e0000 */
[----:B------:R-:W-:Y:S01]  /*f5e0*/  UIADD3.X UR7, URZ, UR27, URZ, UP0, !UPT ;  /* 0x0000001b3f077290 */ /* 0x000fe200087fe43f */
[----:B------:R-:W-:Y:S01]  /*f5f0*/  R2UR UR8, R12 ;  /* 0x000000000c0872ca */ /* 0x000fe200000e0000 */
[----:B------:R-:W-:Y:S01]  /*f600*/  VIADD R3, R3, 0x1 ;  /* 0x0000000103037836 */ /* 0x000fe20000000000 */
[----:B------:R-:W-:Y:S01]  /*f610*/  R2UR UR23, R7 ;  /* 0x00000000071772ca */ /* 0x000fe200000e0000 */
[----:B------:R-:W-:Y:S01]  /*f620*/  UIADD3.X UR31, URZ, UR27, URZ, UP1, !UPT ;  /* 0x0000001b3f1f7290 */ /* 0x000fe20008ffe43f */
[----:B------:R-:W-:Y:S01]  /*f630*/  ISETP.GT.AND P4, PT, R14, 0x1, PT ;  /* 0x000000010e00780c */ /* 0x000fe20003f84270 */
[----:B------:R-:W-:Y:S01]  /*f640*/  UMOV UR24, 0x30000 ;  /* 0x0003000000187882 */ /* 0x000fe20000000000 */
[----:B------:R-:W-:Y:S01]  /*f650*/  UMOV UR18, 0x0 ;  /* 0x0000000000127882 */ /* 0x000fe20000000000 */
[----:B------:R-:W-:Y:S01]  /*f660*/  UMOV UR19, 0x10000000 ;  /* 0x1000000000137882 */ /* 0x000fe20000000000 */
[----:B------:R-:W-:Y:S01]  /*f670*/  ISETP.NE.AND P1, PT, R3, 0x5, PT ;  /* 0x000000050300780c */ /* 0x000fe20003f25270 */
[----:B------:R-:W-:-:S02]  /*f680*/  VIADD R13, R13, 0x80 ;  /* 0x000000800d0d7836 */ /* 0x000fc40000000000 */
[----:B------:R-:W-:Y:S01]  /*f690*/  UIADD3 UR5, UR5, 0x180, URZ ;  /* 0x0000018005057890 */ /* 0x000fe2000fffe03f */
[----:B------:R-:W-:Y:S01]  /*f6a0*/  SEL R3, R3, RZ, P1 ;  /* 0x000000ff03037207 */ /* 0x000fe20000800000 */
[----:B------:R-:W-:-:S05]  /*f6b0*/  UIADD3 UR20, UR8, 0xa180, URZ ;  /* 0x0000a18008147890 */ /* 0x000fca000fffe03f */
[----:B------:R-:W-:Y:S01]  /*f6c0*/  UMOV UR8, UR5 ;  /* 0x0000000500087c82 */ /* 0x000fe20008000000 */
[----:B--2---:R-:W-:Y:S02]  /*f6d0*/  R2UR UR12, R5 ;  /* 0x00000000050c72ca */ /* 0x004fe400000e0000 */
[----:B------:R-:W-:-:S04]  /*f6e0*/  SEL R5, RZ, 0x1, P1 ;  /* 0x00000001ff057807 */ /* 0x000fc80000800000 */
[----:B------:R-:W-:-:S07]  /*f6f0*/  LOP3.LUT R2, R2, R5, RZ, 0x3c, !PT ;  /* 0x0000000502027212 */ /* 0x000fce00078e3cff */
[----:B------:R0:W-:Y:S02]  /*f700*/  UTMALDG.3D.MULTICAST [UR8], [UR6], UR24, desc[UR18] ;  /* 0x00001208060073b4 */ /* 0x0001e40008011818 */
[----:B0-----:R-:W-:Y:S01]  /*f710*/  UMOV UR8, UR20 ;  /* 0x0000001400087c82 */ /* 0x001fe20008000000 */
[----:B------:R-:W-:Y:S02]  /*f720*/  UMOV UR11, UR23 ;  /* 0x00000017000b7c82 */ /* 0x000fe40008000000 */
[----:B------:R0:W-:Y:S02]  /*f730*/  UTMALDG.3D [UR8], [UR30], desc[UR18] ;  /* 0x000012081e0075b4 */ /* 0x0001e40008011000 */
[----:B0-----:R-:W-:Y:S05]  /*f740*/  @P4 BRA `(.L_x_309) ;  /* 0xfffffffc00344947 */ /* 0x001fea000383ffff */
.L_x_305:
[----:B------:R-:W-:Y:S05]  /*f750*/  BSYNC B1 ;  /* 0x0000000000017941 */ /* 0x000fea0003800000 */
.L_x_304:
[----:B------:R-:W2:Y:S01]  /*f760*/  LDL.LU R16, [R1+0x78] ;  /* 0x0000780001107983 */ /* 0x000ea20000300800 */
[----:B------:R-:W-:Y:S01]  /*f770*/  LOP3.LUT P5, RZ, R10, 0xff, RZ, 0xc0, !PT ;  /* 0x000000ff0aff7812 */ /* 0x000fe200078ac0ff */
[----:B------:R-:W-:Y:S01]  /*f780*/  VIADD R4, R9, UR14 ;  /* 0x0000000e09047c36 */ /* 0x000fe20008000000 */
[----:B------:R-:W-:Y:S01]  /*f790*/  UISETP.GE.U32.AND UP0, UPT, UR14, 0x5, UPT ;  /* 0x000000050e00788c */ /* 0x000fe2000bf06070 */
[----:B------:R-:W3:Y:S01]  /*f7a0*/  LDL.LU R15, [R1+0x7c] ;  /* 0x00007c00010f7983 */ /* 0x000ee20000300800 */
[----:B------:R-:W-:Y:S01]  /*f7b0*/  IMAD.U32 R6, RZ, RZ, UR14 ;  /* 0x0000000eff067e24 */ /* 0x000fe2000f8e00ff */
[----:B------:R-:W-:Y:S01]  /*f7c0*/  ULDC.64 UR6, c[0x0][0x650] ;  /* 0x0001940000067ab9 */ /* 0x000fe20000000a00 */
[----:B------:R-:W-:Y:S01]  /*f7d0*/  ISETP.GT.U32.AND P1, PT, R4, 0x4, PT ;  /* 0x000000040400780c */ /* 0x000fe20003f24070 */
[----:B------:R-:W-:Y:S01]  /*f7e0*/  BSSY B1, `(.L_x_310) ;  /* 0x0000074000017945 */ /* 0x000fe20003800000 */
[----:B------:R-:W-:Y:S02]  /*f7f0*/  PLOP3.LUT P4, PT, PT, PT, UP0, 0x80, 0x0 ;  /* 0x000000000000781c */ /* 0x000fe40003f8f008 */
[----:B------:R-:W-:-:S02]  /*f800*/  ISETP.LT.U32.AND P1, PT, R6, 0x5, P1 ;  /* 0x000000050600780c */ /* 0x000fc40000f21070 */
[----:B------:R-:W-:Y:S01]  /*f810*/  PRMT R10, RZ, 0x7610, R10 ;  /* 0x00007610ff0a7816 */ /* 0x000fe2000000000a */
[----:B------:R-:W0:Y:S01]  /*f820*/  @P5 S2R R8, SR_CgaCtaId ;  /* 0x0000000000085919 */ /* 0x000e220000008800 */
[----:B------:R-:W-:-:S04]  /*f830*/  @P5 MOV R3, 0x400 ;  /* 0x0000040000035802 */ /* 0x000fc80000000f00 */
[----:B0-----:R-:W-:Y:S01]  /*f840*/  @P5 LEA R5, R8, R3, 0x18 ;  /* 0x0000000308055211 */ /* 0x001fe200078ec0ff */
[----:B------:R-:W-:-:S03]  /*f850*/  IMAD.WIDE.U32 R2, R4, -0x33333333, RZ ;  /* 0xcccccccd04027825 */ /* 0x000fc600078e00ff */
[----:B------:R0:W-:Y:S01]  /*f860*/  @P5 SYNCS.ARRIVE.TRANS64.A1T0 RZ, [R5+URZ+0x88], RZ ;  /* 0x000088ff05ff59a7 */ /* 0x0001e2000810003f */
[----:B------:R-:W-:Y:S02]  /*f870*/  PRMT R2, RZ, 0x7610, R2 ;  /* 0x00007610ff027816 */ /* 0x000fe40000000002 */
[----:B0-----:R-:W-:Y:S02]  /*f880*/  SHF.R.U32.HI R5, RZ, 0x2, R3 ;  /* 0x00000002ff057819 */ /* 0x001fe40000011603 */
[----:B------:R-:W-:-:S03]  /*f890*/  SEL R3, RZ, 0x1, !P1 ;  /* 0x00000001ff037807 */ /* 0x000fc60004800000 */
[----:B------:R-:W-:Y:S01]  /*f8a0*/  IMAD R9, R5, -0x5, R4 ;  /* 0xfffffffb05097824 */ /* 0x000fe200078e0204 */
[----:B------:R-:W-:Y:S01]  /*f8b0*/  LOP3.LUT R0, R0, R3, RZ, 0x3c, !PT ;  /* 0x0000000300007212 */ /* 0x000fe200078e3cff */
[----:B------:R-:W-:Y:S02]  /*f8c0*/  IMAD.MOV.U32 R4, RZ, RZ, -0x1 ;  /* 0xffffffffff047424 */ /* 0x000fe400078e00ff */
[----:B------:R-:W-:Y:S01]  /*f8d0*/  IMAD.MOV.U32 R3, RZ, RZ, -0x1 ;  /* 0xffffffffff037424 */ /* 0x000fe200078e00ff */
[----:B------:R-:W-:Y:S01]  /*f8e0*/  @P4 LOP3.LUT R0, R0, 0x1, R5, 0x78, !PT ;  /* 0x0000000100004812 */ /* 0x000fe200078e7805 */
[----:B------:R-:W-:Y:S01]  /*f8f0*/  IMAD.MOV.U32 R5, RZ, RZ, -0x1 ;  /* 0xffffffffff057424 */ /* 0x000fe200078e00ff */
[----:B---3--:R-:W-:-:S04]  /*f900*/  IADD3 R15, P5, R15, UR16, RZ ;  /* 0x000000100f0f7c10 */ /* 0x008fc8000ffbe0ff */
[----:B--2---:R-:W-:Y:S01]  /*f910*/  IADD3.X R16, R16, UR13, RZ, P5, !PT ;  /* 0x0000000d10107c10 */ /* 0x004fe2000affe4ff */
[----:B------:R0:W-:Y:S01]  /*f920*/  STL [R1+0x7c], R15 ;  /* 0x00007c0f01007387 */ /* 0x0001e20000100800 */
[----:B------:R-:W-:-:S03]  /*f930*/  ISETP.GE.U32.AND P1, PT, R15, UR6, PT ;  /* 0x000000060f007c0c */ /* 0x000fc6000bf26070 */
[----:B------:R0:W-:Y:S01]  /*f940*/  STL [R1+0x78], R16 ;  /* 0x0000781001007387 */ /* 0x0001e20000100800 */
[----:B------:R-:W-:-:S03]  /*f950*/  ISETP.GE.U32.AND.EX P1, PT, R16, UR7, PT, P1 ;  /* 0x0000000710007c0c */ /* 0x000fc6000bf26110 */
[----:B------:R0:W-:Y:S04]  /*f960*/  STL [R1+0x80], R5 ;  /* 0x0000800501007387 */ /* 0x0001e80000100800 */
[----:B------:R0:W-:Y:S04]  /*f970*/  STL [R1+0x84], R4 ;  /* 0x0000840401007387 */ /* 0x0001e80000100800 */
[----:B------:R0:W-:Y:S02]  /*f980*/  STL [R1+0x70], R3 ;  /* 0x0000700301007387 */ /* 0x0001e40000100800 */
[----:B------:R-:W-:Y:S05]  /*f990*/  @P1 BRA `(.L_x_311) ;  /* 0x0000000400601947 */ /* 0x000fea0003800000 */
[----:B------:R-:W-:Y:S01]  /*f9a0*/  ULDC.64 UR6, c[0x0][0x628] ;  /* 0x00018a0000067ab9 */ /* 0x000fe20000000a00 */
[----:B------:R-:W1:Y:S01]  /*f9b0*/  S2R R12, SR_CTAID.X ;  /* 0x00000000000c7919 */ /* 0x000e620000002500 */
[----:B------:R-:W-:Y:S01]  /*f9c0*/  ISETP.NE.U32.AND P1, PT, RZ, UR6, PT ;  /* 0x00000006ff007c0c */ /* 0x000fe2000bf25070 */
[----:B------:R-:W-:Y:S01]  /*f9d0*/  ULDC UR8, c[0x0][0x630] ;  /* 0x00018c0000087ab9 */ /* 0x000fe20000000800 */
[----:B------:R-:W-:Y:S01]  /*f9e0*/  IMAD.MOV.U32 R2, RZ, RZ, R15 ;  /* 0x000000ffff027224 */ /* 0x000fe200078e000f */
[----:B------:R-:W2:Y:S01]  /*f9f0*/  S2R R11, SR_CTAID.Y ;  /* 0x00000000000b7919 */ /* 0x000ea20000002600 */
[----:B------:R-:W-:Y:S01]  /*fa00*/  ISETP.NE.AND.EX P1, PT, RZ, UR7, PT, P1 ;  /* 0x00000007ff007c0c */ /* 0x000fe2000bf25310 */
[----:B0-----:R-:W-:-:S12]  /*fa10*/  IMAD.MOV.U32 R3, RZ, RZ, R16 ;  /* 0x000000ffff037224 */ /* 0x001fd800078e0010 */
[----:B------:R-:W-:Y:S05]  /*fa20*/  @!P1 BRA `(.L_x_312) ;  /* 0x0000000000289947 */ /* 0x000fea0003800000 */
[----:B------:R-:W-:Y:S02]  /*fa30*/  ULDC UR5, c[0x0][0x634] ;  /* 0x00018d0000057ab9 */ /* 0x000fe40000000800 */
[----:B------:R-:W-:-:S05]  /*fa40*/  IADD3 R7, P1, R15, UR5, RZ ;  /* 0x000000050f077c10 */ /* 0x000fca000ff3e0ff */
[----:B------:R-:W-:-:S04]  /*fa50*/  IMAD.X R13, RZ, RZ, R16, P1 ;  /* 0x000000ffff0d7224 */ /* 0x000fc800008e0610 */
[----:B------:R-:W-:-:S04]  /*fa60*/  IMAD.WIDE.U32 R4, R13, UR6, RZ ;  /* 0x000000060d047c25 */ /* 0x000fc8000f8e00ff */
[----:B------:R-:W-:-:S04]  /*fa70*/  IMAD.WIDE.U32 R4, P1, R7, UR7, R4 ;  /* 0x0000000707047c25 */ /* 0x000fc8000f820004 */
[----:B------:R-:W-:-:S04]  /*fa80*/  IMAD.WIDE.U32 R6, R7, UR6, RZ ;  /* 0x0000000607067c25 */ /* 0x000fc8000f8e00ff */
[----:B------:R-:W-:Y:S01]  /*fa90*/  IMAD.X R3, RZ, RZ, RZ, P1 ;  /* 0x000000ffff037224 */ /* 0x000fe200008e06ff */
[----:B------:R-:W-:Y:S01]  /*faa0*/  IADD3 RZ, P1, R7, R4, RZ ;  /* 0x0000000407ff7210 */ /* 0x000fe20007f3e0ff */
[----:B------:R-:W-:-:S04]  /*fab0*/  IMAD.MOV.U32 R2, RZ, RZ, R5 ;  /* 0x000000ffff027224 */ /* 0x000fc800078e0005 */
[----:B------:R-:W-:-:S08]  /*fac0*/  IMAD.WIDE.U32.X R2, R13, UR7, R2, P1 ;  /* 0x000000070d027c25 */ /* 0x000fd000088e0402 */
.L_x_312:
[--C-:B------:R-:W-:Y:S01]  /*fad0*/  SHF.R.U64 R6, R2, UR8, R3.reuse ;  /* 0x0000000802067c19 */ /* 0x100fe20008001203 */
[----:B------:R-:W-:Y:S01]  /*fae0*/  ULDC.64 UR6, c[0x0][0x620] ;  /* 0x0001880000067ab9 */ /* 0x000fe20000000a00 */
[----:B------:R-:W-:Y:S01]  /*faf0*/  SHF.R.U32.HI R2, RZ, UR8, R3 ;  /* 0x00000008ff027c19 */ /* 0x000fe20008011603 */
[----:B------:R-:W-:Y:S01]  /*fb00*/  IMAD.MOV.U32 R3, RZ, RZ, R16 ;  /* 0x000000ffff037224 */ /* 0x000fe200078e0010 */
[----:B------:R-:W-:Y:S01]  /*fb10*/  IADD3 R5, P1, RZ, -R6, RZ ;  /* 0x80000006ff057210 */ /* 0x000fe20007f3e0ff */
[----:B------:R-:W-:Y:S01]  /*fb20*/  ULDC UR5, c[0x0][0x150] ;  /* 0x0000540000057ab9 */ /* 0x000fe20000000800 */
[----:B-1----:R-:W-:Y:S01]  /*fb30*/  I2FP.F32.U32 R7, R12 ;  /* 0x0000000c00077245 */ /* 0x002fe20000201000 */
[----:B------:R-:W0:Y:S01]  /*fb40*/  LDC R17, c[0x0][0x144] ;  /* 0x00005100ff117b82 */ /* 0x000e220000000800 */
[----:B------:R-:W-:Y:S01]  /*fb50*/  ULDC.64 UR8, c[0x0][0x640] ;  /* 0x0001900000087ab9 */ /* 0x000fe20000000a00 */
[----:B------:R-:W-:Y:S01]  /*fb60*/  IMAD.X R2, RZ, RZ, ~R2, P1 ;  /* 0x000000ffff027224 */ /* 0x000fe200008e0e02 */
[----:B------:R-:W-:-:S03]  /*fb70*/  ISETP.NE.U32.AND P1, PT, RZ, UR8, PT ;  /* 0x00000008ff007c0c */ /* 0x000fc6000bf25070 */
[----:B------:R-:W-:Y:S01]  /*fb80*/  IMAD R4, R2, UR6, RZ ;  /* 0x0000000602047c24 */ /* 0x000fe2000f8e02ff */
[----:B------:R-:W-:Y:S01]  /*fb90*/  ISETP.NE.AND.EX P1, PT, RZ, UR9, PT, P1 ;  /* 0x00000009ff007c0c */ /* 0x000fe2000bf25310 */
[----:B------:R-:W-:Y:S01]  /*fba0*/  IMAD.MOV.U32 R2, RZ, RZ, R15 ;  /* 0x000000ffff027224 */ /* 0x000fe200078e000f */
[----:B------:R-:W1:Y:S03]  /*fbb0*/  LDC R14, c[0x0][0x148] ;  /* 0x00005200ff0e7b82 */ /* 0x000e660000000800 */
[----:B------:R-:W-:Y:S01]  /*fbc0*/  IMAD.WIDE.U32 R2, R5, UR6, R2 ;  /* 0x0000000605027c25 */ /* 0x000fe2000f8e0002 */
[----:B------:R-:W-:-:S03]  /*fbd0*/  ULDC UR6, c[0x0][0x154] ;  /* 0x0000550000067ab9 */ /* 0x000fc60000000800 */
[----:B------:R-:W-:Y:S02]  /*fbe0*/  IMAD R5, R5, UR7, R4 ;  /* 0x0000000705057c24 */ /* 0x000fe4000f8e0204 */
[----:B------:R-:W-:Y:S01]  /*fbf0*/  FMUL R4, R7, UR5 ;  /* 0x0000000507047c20 */ /* 0x000fe20008400000 */
[----:B------:R-:W-:Y:S01]  /*fc00*/  ULDC UR5, c[0x0][0x618] ;  /* 0x0001860000057ab9 */ /* 0x000fe20000000800 */
[----:B------:R-:W-:Y:S01]  /*fc10*/  ULDC UR7, c[0x0][0x608] ;  /* 0x0001820000077ab9 */ /* 0x000fe20000000800 */
[----:B------:R-:W-:-:S03]  /*fc20*/  IMAD.IADD R3, R3, 0x1, R5 ;  /* 0x0000000103037824 */ /* 0x000fc600078e0205 */
[----:B------:R-:W3:Y:S02]  /*fc30*/  F2I.U32.TRUNC.NTZ R4, R4 ;  /* 0x0000000400047305 */ /* 0x000ee4000020f000 */
[----:B------:R-:W-:Y:S02]  /*fc40*/  SHF.R.U64 R7, R2, UR5, R3 ;  /* 0x0000000502077c19 */ /* 0x000fe40008001203 */
[----:B--2---:R-:W-:-:S05]  /*fc50*/  I2FP.F32.U32 R2, R11 ;  /* 0x0000000b00027245 */ /* 0x004fca0000201000 */
[----:B------:R-:W-:Y:S01]  /*fc60*/  FMUL R5, R2, UR6 ;  /* 0x0000000602057c20 */ /* 0x000fe20008400000 */
[----:B------:R-:W-:Y:S01]  /*fc70*/  SHF.R.U32.HI R2, RZ, UR5, R3 ;  /* 0x00000005ff027c19 */ /* 0x000fe20008011603 */
[----:B------:R-:W-:Y:S02]  /*fc80*/  ULDC UR5, c[0x0][0x658] ;  /* 0x0001960000057ab9 */ /* 0x000fe40000000800 */
[----:B------:R2:W4:Y:S01]  /*fc90*/  F2I.U32.TRUNC.NTZ R18, R5 ;  /* 0x0000000500127305 */ /* 0x000522000020f000 */
[----:B------:R-:W-:Y:S01]  /*fca0*/  SHF.R.U64 R16, R7, UR7, R2 ;  /* 0x0000000707107c19 */ /* 0x000fe20008001202 */
[----:B---3--:R-:W-:Y:S01]  /*fcb0*/  IMAD.MOV R4, RZ, RZ, -R4 ;  /* 0x000000ffff047224 */ /* 0x008fe200078e0a04 */
[----:B------:R-:W-:-:S03]  /*fcc0*/  SHF.R.U32.HI R3, RZ, UR7, R2 ;  /* 0x00000007ff037c19 */ /* 0x000fc60008011602 */
[----:B0-----:R-:W-:Y:S01]  /*fcd0*/  IMAD R12, R17, R4, R12 ;  /* 0x00000004110c7224 */ /* 0x001fe200078e020c */
[--C-:B------:R-:W-:Y:S02]  /*fce0*/  SHF.R.U64 R13, R16, UR5, R3.reuse ;  /* 0x00000005100d7c19 */ /* 0x100fe40008001203 */
[----:B------:R-:W-:-:S03]  /*fcf0*/  SHF.R.U32.HI R15, RZ, UR5, R3 ;  /* 0x00000005ff0f7c19 */ /* 0x000fc60008011603 */
[----:B------:R-:W-:Y:S02]  /*fd00*/  IMAD.MOV.U32 R2, RZ, RZ, R13 ;  /* 0x000000ffff027224 */ /* 0x000fe400078e000d */
[----:B------:R-:W-:Y:S01]  /*fd10*/  IMAD.MOV.U32 R3, RZ, RZ, R15 ;  /* 0x000000ffff037224 */ /* 0x000fe200078e000f */
[----:B-12-4-:R-:W-:Y:S06]  /*fd20*/  @!P1 BRA `(.L_x_313) ;  /* 0x0000000000289947 */ /* 0x016fec0003800000 */
[----:B------:R-:W-:Y:S02]  /*fd30*/  ULDC UR5, c[0x0][0x64c] ;  /* 0x0001930000057ab9 */ /* 0x000fe40000000800 */
[----:B------:R-:W-:-:S05]  /*fd40*/  IADD3 R3, P1, R13, UR5, RZ ;  /* 0x000000050d037c10 */ /* 0x000fca000ff3e0ff */
[----:B------:R-:W-:-:S04]  /*fd50*/  IMAD.X R15, RZ, RZ, R15, P1 ;  /* 0x000000ffff0f7224 */ /* 0x000fc800008e060f */
[----:B------:R-:W-:-:S04]  /*fd60*/  IMAD.WIDE.U32 R4, R15, UR8, RZ ;  /* 0x000000080f047c25 */ /* 0x000fc8000f8e00ff */
[----:B------:R-:W-:-:S04]  /*fd70*/  IMAD.WIDE.U32 R4, P1, R3, UR9, R4 ;  /* 0x0000000903047c25 */ /* 0x000fc8000f820004 */
[----:B------:R-:W-:-:S04]  /*fd80*/  IMAD.WIDE.U32 R2, R3, UR8, RZ ;  /* 0x0000000803027c25 */ /* 0x000fc8000f8e00ff */
[----:B------:R-:W-:Y:S01]  /*fd90*/  IMAD.MOV.U32 R2, RZ, RZ, R5 ;  /* 0x000000ffff027224 */ /* 0x000fe200078e0005 */
[----:B------:R-:W-:Y:S01]  /*fda0*/  IADD3 RZ, P4, R3, R4, RZ ;  /* 0x0000000403ff7210 */ /* 0x000fe20007f9e0ff */
[----:B------:R-:W-:-:S04]  /*fdb0*/  IMAD.X R3, RZ, RZ, RZ, P1 ;  /* 0x000000ffff037224 */ /* 0x000fc800008e06ff */
[----:B------:R-:W-:-:S08]  /*fdc0*/  IMAD.WIDE.U32.X R2, R15, UR9, R2, P4 ;  /* 0x000000090f027c25 */ /* 0x000fd0000a0e0402 */
.L_x_313:
[----:B------:R-:W-:Y:S01]  /*fdd0*/  ULDC UR5, c[0x0][0x648] ;  /* 0x0001920000057ab9 */ /* 0x000fe20000000800 */
[----:B------:R-:W-:Y:S01]  /*fde0*/  IMAD.MOV R18, RZ, RZ, -R18 ;  /* 0x000000ffff127224 */ /* 0x000fe200078e0a12 */
[----:B------:R-:W-:Y:S01]  /*fdf0*/  SHF.R.U64 R3, R2, UR5, R3 ;  /* 0x0000000502037c19 */ /* 0x000fe20008001203 */
[----:B------:R-:W-:Y:S01]  /*fe00*/  ULDC UR5, c[0x0][0x638] ;  /* 0x00018e0000057ab9 */ /* 0x000fe20000000800 */
[----:B------:R-:W-:Y:S01]  /*fe10*/  LOP3.LUT R2, R16, UR21, RZ, 0xc0, !PT ;  /* 0x0000001510027c12 */ /* 0x000fe2000f8ec0ff */
[----:B------:R-:W-:Y:S01]  /*fe20*/  @P3 IMAD R12, R14, R18, R11 ;  /* 0x000000120e0c3224 */ /* 0x000fe200078e020b */
[----:B------:R-:W-:Y:S01]  /*fe30*/  ULDC UR6, c[0x0][0x610] ;  /* 0x0001840000067ab9 */ /* 0x000fe20000000800 */
[----:B------:R-:W-:Y:S02]  /*fe40*/  IMAD.MOV R4, RZ, RZ, -R3 ;  /* 0x000000ffff047224 */ /* 0x000fe400078e0a03 */
[----:B------:R-:W-:Y:S01]  /*fe50*/  IMAD R3, R3, UR22, R2 ;  /* 0x0000001603037c24 */ /* 0x000fe2000f8e0202 */
[----:B------:R-:W-:Y:S01]  /*fe60*/  LOP3.LUT R2, R7, UR4, RZ, 0xc0, !PT ;  /* 0x0000000407027c12 */ /* 0x000fe2000f8ec0ff */
[----:B------:R-:W-:Y:S01]  /*fe70*/  IMAD R13, R4, UR5, R13 ;  /* 0x00000005040d7c24 */ /* 0x000fe2000f8e020d */
[----:B------:R-:W-:Y:S01]  /*fe80*/  ULDC UR5, c[0x0][0x600] ;  /* 0x0001800000057ab9 */ /* 0x000fe20000000800 */
[----:B------:R-:W-:-:S02]  /*fe90*/  IMAD.MOV.U32 R5, RZ, RZ, 0x1 ;  /* 0x00000001ff057424 */ /* 0x000fc400078e00ff */
[----:B------:R-:W-:Y:S02]  /*fea0*/  IMAD R3, R3, UR6, R12 ;  /* 0x0000000603037c24 */ /* 0x000fe4000f8e020c */
[--C-:B------:R-:W-:Y:S01]  /*feb0*/  IMAD R4, R13, UR5, R2.reuse ;  /* 0x000000050d047c24 */ /* 0x100fe2000f8e0202 */
[----:B------:R-:W-:-:S04]  /*fec0*/  PRMT R2, R5, 0x7610, R2 ;  /* 0x0000761005027816 */ /* 0x000fc80000000002 */
[----:B------:R-:W-:Y:S02]  /*fed0*/  SEL R5, R4, R3, !P3 ;  /* 0x0000000304057207 */ /* 0x000fe40005800000 */
[----:B------:R-:W-:-:S03]  /*fee0*/  SEL R3, R3, R4, !P3 ;  /* 0x0000000403037207 */ /* 0x000fc60005800000 */
[----:B------:R1:W-:Y:S04]  /*fef0*/  STL [R1+0x84], R5 ;  /* 0x0000840501007387 */ /* 0x0003e80000100800 */
[----:B------:R1:W-:Y:S04]  /*ff00*/  STL [R1+0x70], R6 ;  /* 0x0000700601007387 */ /* 0x0003e80000100800 */
[----:B------:R1:W-:Y:S02]  /*ff10*/  STL [R1+0x80], R3 ;  /* 0x0000800301007387 */ /* 0x0003e40000100800 */
.L_x_311:
[----:B------:R-:W-:Y:S05]  /*ff20*/  BSYNC B1 ;  /* 0x0000000000017941 */ /* 0x000fea0003800000 */
.L_x_310:
[----:B------:R-:W-:-:S13]  /*ff30*/  LOP3.LUT P1, RZ, R2, 0xff, RZ, 0xc0, !PT ;  /* 0x000000ff02ff7812 */ /* 0x000fda000782c0ff */
[----:B------:R-:W-:Y:S05]  /*ff40*/  @P1 BRA `(.L_x_314) ;  /* 0xfffffff000f41947 */ /* 0x000fea000383ffff */
[----:B------:R-:W-:Y:S05]  /*ff50*/  BSYNC B0 ;  /* 0x0000000000007941 */ /* 0x000fea0003800000 */
.L_x_302:
[----:B------:R-:W-:-:S03]  /*ff60*/  UMOV UR5, 0xffffffff ;  /* 0xffffffff00057882 */ /* 0x000fc60000000000 */
[----:B------:R-:W-:Y:S05]  /*ff70*/  BRA.DIV UR5, `(.L_x_315) ;  /* 0x00000006057c7947 */ /* 0x000fea000b800000 */
[----:B------:R-:W-:-:S13]  /*ff80*/  ELECT P0, URZ, PT ;  /* 0x00000000003f782f */ /* 0x000fda0003800000 */
.L_x_332:
[----:B------:R-:W-:Y:S04]  /*ff90*/  BSSY B0, `(.L_x_316) ;  /* 0x0000035000007945 */ /* 0x000fe80003800000 */
[----:B------:R-:W-:Y:S05]  /*ffa0*/  @!P0 BRA `(.L_x_317) ;  /* 0x0000000000cc8947 */ /* 0x000fea0003800000 */
[----:B------:R-:W-:-:S04]  /*ffb0*/  ULOP3.LUT UR5, UR15, 0x2, URZ, 0xfc, !UPT ;  /* 0x000000020f057892 */ /* 0x000fc8000f8efc3f */
[----:B------:R-:W-:-:S06]  /*ffc0*/  UISETP.NE.AND UP0, UPT, UR5, 0x3, UPT ;  /* 0x000000030500788c */ /* 0x000fcc000bf05270 */
[----:B------:R-:W-:-:S13]  /*ffd0*/  PLOP3.LUT P0, PT, PT, PT, UP0, 0x80, 0x0 ;  /* 0x000000000000781c */ /* 0x000fda0003f0f008 */
[----:B------:R-:W-:Y:S05]  /*ffe0*/  @!P0 BRA `(.L_x_318) ;  /* 0x0000000000048947 */ /* 0x000fea0003800000 */
[----:B------:R-:W-:Y:S01]  /*fff0*/  BPT.TRAP 0x1 ;  /* 0x000000040000795c */ /* 0x000fe20000300000 */
.L_x_318:
[----:B01----:R-:W0:Y:S01]  /*10000*/  S2R R3, SR_CgaCtaId ;  /* 0x0000000000037919 */ /* 0x003e220000008800 */
[----:B------:R-:W-:Y:S02]  /*10010*/  MOV R2, 0x400 ;  /* 0x0000040000027802 */ /* 0x000fe40000000f00 */
[----:B------:R-:W-:Y:S02]  /*10020*/  SHF.L.U32 R4, R0, 0x1f, RZ ;  /* 0x0000001f00047819 */ /* 0x000fe400000006ff */
[----:B0-----:R-:W-:-:S05]  /*10030*/  LEA R2, R3, R2, 0x18 ;  /* 0x0000000203027211 */ /* 0x001fca00078ec0ff */
[----:B------:R-:W-:-:S04]  /*10040*/  VIADD R2, R2, 0x28 ;  /* 0x0000002802027836 */ /* 0x000fc80000000000 */
[C---:B------:R-:W-:Y:S02]  /*10050*/  IMAD R7, R9.reuse, 0x8, R2 ;  /* 0x0000000809077824 */ /* 0x040fe400078e0202 */
[----:B------:R-:W-:Y:S02]  /*10060*/  VIADD R9, R9, 0x1 ;  /* 0x0000000109097836 */ /* 0x000fe40000000000 */
[----:B------:R-:W0:Y:S03]  /*10070*/  SYNCS.PHASECHK.TRANS64.TRYWAIT P0, [R7+URZ], R4 ;  /* 0x00000004070075a7 */ /* 0x000e26000800017f */
[----:B------:R-:W-:-:S04]  /*10080*/  ISETP.NE.AND P1, PT, R9, 0x5, PT ;  /* 0x000000050900780c */ /* 0x000fc80003f25270 */
[----:B------:R-:W-:Y:S02]  /*10090*/  SEL R3, RZ, 0x1, P1 ;  /* 0x00000001ff037807 */ /* 0x000fe40000800000 */
[----:B------:R-:W-:Y:S02]  /*100a0*/  SEL R9, R9, RZ, P1 ;  /* 0x000000ff09097207 */ /* 0x000fe40000800000 */
[----:B------:R-:W-:-:S03]  /*100b0*/  LOP3.LUT R6, R0, R3, RZ, 0x3c, !PT ;  /* 0x0000000300067212 */ /* 0x000fc600078e3cff */
[----:B------:R-:W-:Y:S01]  /*100c0*/  IMAD R8, R9, 0x8, R2 ;  /* 0x0000000809087824 */ /* 0x000fe200078e0202 */
[----:B------:R-:W-:Y:S01]  /*100d0*/  SHF.L.U32 R5, R6, 0x1f, RZ ;  /* 0x0000001f06057819 */ /* 0x000fe200000006ff */
[----:B0-----:R-:W-:Y:S06]  /*100e0*/  @!P0 BRA `(.L_x_319) ;  /* 0x0000000400448947 */ /* 0x001fec0003800000 */
.L_x_333:
[----:B------:R-:W1:Y:S01]  /*100f0*/  SYNCS.PHASECHK.TRANS64.TRYWAIT P0, [R8+URZ], R5 ;  /* 0x00000005080075a7 */ /* 0x000e62000800017f */
[----:B------:R-:W-:-:S05]  /*10100*/  VIADD R0, R9, 0x1 ;  /* 0x0000000109007836 */ /* 0x000fca0000000000 */
[----:B------:R-:W-:-:S04]  /*10110*/  ISETP.NE.AND P1, PT, R0, 0x5, PT ;  /* 0x000000050000780c */ /* 0x000fc80003f25270 */
[----:B------:R-:W-:Y:S02]  /*10120*/  SEL R3, RZ, 0x1, P1 ;  /* 0x00000001ff037807 */ /* 0x000fe40000800000 */
[----:B0-----:R-:W-:Y:S02]  /*10130*/  SEL R7, R0, RZ, P1 ;  /* 0x000000ff00077207 */ /* 0x001fe40000800000 */
[----:B------:R-:W-:-:S03]  /*10140*/  LOP3.LUT R6, R6, R3, RZ, 0x3c, !PT ;  /* 0x0000000306067212 */ /* 0x000fc600078e3cff */
[----:B------:R-:W-:Y:S01]  /*10150*/  IMAD R9, R7, 0x8, R2 ;  /* 0x0000000807097824 */ /* 0x000fe200078e0202 */
[----:B------:R-:W-:Y:S01]  /*10160*/  SHF.L.U32 R4, R6, 0x1f, RZ ;  /* 0x0000001f06047819 */ /* 0x000fe200000006ff */
[----:B-1----:R-:W-:Y:S06]  /*10170*/  @!P0 BRA `(.L_x_320) ;  /* 0x0000000400348947 */ /* 0x002fec0003800000 */
.L_x_334:
[----:B------:R-:W1:Y:S01]  /*10180*/  SYNCS.PHASECHK.TRANS64.TRYWAIT P0, [R9+URZ], R4 ;  /* 0x00000004090075a7 */ /* 0x000e62000800017f */
[----:B------:R-:W-:-:S05]  /*10190*/  VIADD R0, R7, 0x1 ;  /* 0x0000000107007836 */ /* 0x000fca0000000000 */
[----:B------:R-:W-:-:S04]  /*101a0*/  ISETP.NE.AND P1, PT, R0, 0x5, PT ;  /* 0x000000050000780c */ /* 0x000fc80003f25270 */
[----:B------:R-:W-:Y:S02]  /*101b0*/  SEL R3, RZ, 0x1, P1 ;  /* 0x00000001ff037807 */ /* 0x000fe40000800000 */
[----:B------:R-:W-:Y:S02]  /*101c0*/  SEL R7, R0, RZ, P1 ;  /* 0x000000ff00077207 */ /* 0x000fe40000800000 */
[----:B------:R-:W-:-:S03]  /*101d0*/  LOP3.LUT R11, R6, R3, RZ, 0x3c, !PT ;  /* 0x00000003060b7212 */ /* 0x000fc600078e3cff */
[----:B------:R-:W-:Y:S01]  /*101e0*/  IMAD R6, R7, 0x8, R2 ;  /* 0x0000000807067824 */ /* 0x000fe200078e0202 */
[----:B0-----:R-:W-:Y:S01]  /*101f0*/  SHF.L.U32 R5, R11, 0x1f, RZ ;  /* 0x0000001f0b057819 */ /* 0x001fe200000006ff */
[----:B-1----:R-:W-:Y:S06]  /*10200*/  @!P0 BRA `(.L_x_321) ;  /* 0x0000000400248947 */ /* 0x002fec0003800000 */
.L_x_335:
[----:B------:R-:W1:Y:S01]  /*10210*/  SYNCS.PHASECHK.TRANS64.TRYWAIT P0, [R6+URZ], R5 ;  /* 0x00000005060075a7 */ /* 0x000e62000800017f */
[----:B------:R-:W-:-:S05]  /*10220*/  VIADD R0, R7, 0x1 ;  /* 0x0000000107007836 */ /* 0x000fca0000000000 */
[----:B------:R-:W-:-:S04]  /*10230*/  ISETP.NE.AND P1, PT, R0, 0x5, PT ;  /* 0x000000050000780c */ /* 0x000fc80003f25270 */
[----:B0-----:R-:W-:Y:S02]  /*10240*/  SEL R4, RZ, 0x1, P1 ;  /* 0x00000001ff047807 */ /* 0x001fe40000800000 */
[----:B------:R-:W-:Y:S02]  /*10250*/  SEL R3, R0, RZ, P1 ;  /* 0x000000ff00037207 */ /* 0x000fe40000800000 */
[----:B------:R-:W-:Y:S01]  /*10260*/  LOP3.LUT R0, R11, R4, RZ, 0x3c, !PT ;  /* 0x000000040b007212 */ /* 0x000fe200078e3cff */
[----:B-1----:R-:W-:Y:S06]  /*10270*/  @!P0 BRA `(.L_x_322) ;  /* 0x00000004001c8947 */ /* 0x002fec0003800000 */
.L_x_336:
[----:B------:R-:W-:Y:S01]  /*10280*/  IMAD R3, R3, 0x8, R2 ;  /* 0x0000000803037824 */ /* 0x000fe200078e0202 */
[----:B------:R-:W-:-:S07]  /*10290*/  SHF.L.U32 R0, R0, 0x1f, RZ ;  /* 0x0000001f00007819 */ /* 0x000fce00000006ff */
.L_x_323:
[----:B-1----:R1:W2:Y:S02]  /*102a0*/  SYNCS.PHASECHK.TRANS64.TRYWAIT P0, [R3+URZ], R0 ;  /* 0x00000000030075a7 */ /* 0x0022a4000800017f */
[----:B--2---:R-:W-:Y:S05]  /*102b0*/  @!P0 NANOSLEEP.SYNCS 0x989680 ;  /* 0x009896800000895d */ /* 0x004fea0003900000 */
[----:B------:R-:W2:Y:S02]  /*102c0*/  @!P0 SYNCS.PHASECHK.TRANS64 P0, [R3+URZ], R0 ;  /* 0x00000000030085a7 */ /* 0x000ea4000800007f */
[----:B--2---:R-:W-:Y:S05]  /*102d0*/  @!P0 BRA `(.L_x_323) ;  /* 0xfffffffc00f08947 */ /* 0x004fea000383ffff */
.L_x_317:
[----:B------:R-:W-:Y:S05]  /*102e0*/  BSYNC B0 ;  /* 0x0000000000007941 */ /* 0x000fea0003800000 */
.L_x_316:
[----:B------:R-:W-:Y:S05]  /*102f0*/  EXIT ;  /* 0x000000000000794d */ /* 0x000fea0003800000 */
.L_x_19:
[----:B--2---:R-:W-:-:S04]  /*10300*/  IMAD.U32 R3, RZ, RZ, UR18 ;  /* 0x00000012ff037e24 */ /* 0x004fc8000f8e00ff */
[----:B------:R2:W3:Y:S03]  /*10310*/  SYNCS.PHASECHK.TRANS64.TRYWAIT P1, [R3+URZ+-0x8], R0 ;  /* 0xfffff800030075a7 */ /* 0x0004e6000802017f */
[----:B---3--:R-:W-:Y:S05]  /*10320*/  @!P1 NANOSLEEP.SYNCS 0x989680 ;  /* 0x009896800000995d */ /* 0x008fea0003900000 */
[----:B------:R-:W3:Y:S02]  /*10330*/  @!P1 SYNCS.PHASECHK.TRANS64 P1, [R3+URZ+-0x8], R0 ;  /* 0xfffff800030095a7 */ /* 0x000ee4000802007f */
[----:B---3--:R-:W-:Y:S05]  /*10340*/  @!P1 BRA `(.L_x_19) ;  /* 0xfffffffc00ec9947 */ /* 0x008fea000383ffff */
[----:B------:R-:W-:Y:S05]  /*10350*/  BRA `(.L_x_324) ;  /* 0xffffff1400207947 */ /* 0x000fea000383ffff */
.L_x_24:
[----:B-1----:R-:W-:-:S04]  /*10360*/  IMAD.U32 R3, RZ, RZ, UR6 ;  /* 0x00000006ff037e24 */ /* 0x002fc8000f8e00ff */
[----:B------:R1:W2:Y:S03]  /*10370*/  SYNCS.PHASECHK.TRANS64.TRYWAIT P1, [R3+URZ], R0 ;  /* 0x00000000030075a7 */ /* 0x0002a6000802017f */
[----:B--2---:R-:W-:Y:S05]  /*10380*/  @!P1 NANOSLEEP.SYNCS 0x989680 ;  /* 0x009896800000995d */ /* 0x004fea0003900000 */
[----:B------:R-:W2:Y:S02]  /*10390*/  @!P1 SYNCS.PHASECHK.TRANS64 P1, [R3+URZ], R0 ;  /* 0x00000000030095a7 */ /* 0x000ea4000802007f */
[----:B--2---:R-:W-:Y:S05]  /*103a0*/  @!P1 BRA `(.L_x_24) ;  /* 0xfffffffc00ec9947 */ /* 0x004fea000383ffff */
[----:B------:R-:W-:Y:S05]  /*103b0*/  BRA `(.L_x_23) ;  /* 0xffffff1c00887947 */ /* 0x000fea000383ffff */
.L_x_30:
[----:B-----5:R2:W-:Y:S02]  /*103c0*/  STL [R1+0x9c], R0 ;  /* 0x00009c0001007387 */ /* 0x0205e40000100800 */
[----:B--2---:R-:W-:-:S04]  /*103d0*/  IMAD.U32 R0, RZ, RZ, UR9 ;  /* 0x00000009ff007e24 */ /* 0x004fc8000f8e00ff */
[----:B------:R2:W3:Y:S03]  /*103e0*/  SYNCS.PHASECHK.TRANS64.TRYWAIT P1, [R0+URZ], R229 ;  /* 0x000000e5000075a7 */ /* 0x0004e6000802017f */
[----:B---3--:R-:W-:Y:S05]  /*103f0*/  @!P1 NANOSLEEP.SYNCS 0x989680 ;  /* 0x009896800000995d */ /* 0x008fea0003900000 */
[----:B------:R2:W3:Y:S02]  /*10400*/  @!P1 SYNCS.PHASECHK.TRANS64 P1, [R0+URZ], R229 ;  /* 0x000000e5000095a7 */ /* 0x0004e4000802007f */
[----:B--2---:R2:W5:Y:S02]  /*10410*/  LDL.LU R0, [R1+0x9c] ;  /* 0x00009c0001007983 */ /* 0x0045640000300800 */
[----:B--23--:R-:W-:Y:S05]  /*10420*/  @!P1 BRA `(.L_x_30) ;  /* 0xfffffffc00e49947 */ /* 0x00cfea000383ffff */
[----:B------:R-:W-:Y:S05]  /*10430*/  BRA `(.L_x_29) ;  /* 0xffffff3000207947 */ /* 0x000fea000383ffff */
.L_x_38:
[----:B-1----:R-:W-:-:S04]  /*10440*/  IMAD.U32 R25, RZ, RZ, UR18 ;  /* 0x00000012ff197e24 */ /* 0x002fc8000f8e00ff */
[----:B------:R1:W3:Y:S03]  /*10450*/  SYNCS.PHASECHK.TRANS64.TRYWAIT P1, [R25+URZ+0x8], R24 ;  /* 0x00000818190075a7 */ /* 0x0002e6000802017f */
[----:B---3--:R-:W-:Y:S05]  /*10460*/  @!P1 NANOSLEEP.SYNCS 0x989680 ;  /* 0x009896800000995d */ /* 0x008fea0003900000 */
[----:B------:R-:W3:Y:S02]  /*10470*/  @!P1 SYNCS.PHASECHK.TRANS64 P1, [R25+URZ+0x8], R24 ;  /* 0x00000818190095a7 */ /* 0x000ee4000802007f */
[----:B---3--:R-:W-:Y:S05]  /*10480*/  @!P1 BRA `(.L_x_38) ;  /* 0xfffffffc00ec9947 */ /* 0x008fea000383ffff */
[----:B------:R-:W-:Y:S05]  /*10490*/  BRA `(.L_x_325) ;  /* 0xffffff5400287947 */ /* 0x000fea000383ffff */
.L_x_303:
[----:B------:R-:W-:Y:S01]  /*104a0*/  BSSY B1, `(.L_x_326) ;  /* 0x0000006000017945 */ /* 0x000fe20003800000 */
[----:B------:R-:W-:-:S07]  /*104b0*/  IMAD.MOV.U32 R2, RZ, RZ, -0x1 ;  /* 0xffffffffff027424 */ /* 0x000fce00078e00ff */
[----:B------:R-:W-:Y:S05]  /*104c0*/  WARPSYNC.COLLECTIVE R2, `(.L_x_327) ;  /* 0x00000000020c7348 */ /* 0x000fea0003c00000 */
[----:B------:R-:W-:Y:S02]  /*104d0*/  ELECT P1, UR62, PT ;  /* 0x00000000003e782f */ /* 0x000fe40003820000 */
[----:B------:R-:W-:Y:S01]  /*104e0*/  MOV R2, UR62 ;  /* 0x0000003e00027c02 */ /* 0x000fe20008000f00 */
[----:B------:R-:W-:Y:S10]  /*104f0*/  ENDCOLLECTIVE ;  /* 0x000000000000791b */ /* 0x000ff40003800000 */
.L_x_327:
[----:B------:R-:W-:Y:S05]  /*10500*/  BSYNC B1 ;  /* 0x0000000000017941 */ /* 0x000fea0003800000 */
.L_x_326:
[----:B------:R-:W-:Y:S05]  /*10510*/  BRA `(.L_x_328) ;  /* 0xffffffec008c7947 */ /* 0x000fea000383ffff */
.L_x_306:
[----:B-1----:R1:W2:Y:S02]  /*10520*/  SYNCS.PHASECHK.TRANS64.TRYWAIT P1, [R11+URZ+0x28], R4 ;  /* 0x000028040b0075a7 */ /* 0x0022a4000802017f */
[----:B--2---:R-:W-:Y:S05]  /*10530*/  @!P1 NANOSLEEP.SYNCS 0x989680 ;  /* 0x009896800000995d */ /* 0x004fea0003900000 */
[----:B------:R-:W2:Y:S02]  /*10540*/  @!P1 SYNCS.PHASECHK.TRANS64 P1, [R11+URZ+0x28], R4 ;  /* 0x000028040b0095a7 */ /* 0x000ea4000802007f */
[----:B--2---:R-:W-:Y:S05]  /*10550*/  @!P1 BRA `(.L_x_306) ;  /* 0xfffffffc00f09947 */ /* 0x004fea000383ffff */
[----:B------:R-:W-:Y:S05]  /*10560*/  BRA `(.L_x_329) ;  /* 0xffffffec00d07947 */ /* 0x000fea000383ffff */
.L_x_315:
[----:B------:R-:W-:Y:S01]  /*10570*/  BSSY B0, `(.L_x_330) ;  /* 0x0000006000007945 */ /* 0x000fe20003800000 */
[----:B------:R-:W-:-:S07]  /*10580*/  IMAD.MOV.U32 R2, RZ, RZ, -0x1 ;  /* 0xffffffffff027424 */ /* 0x000fce00078e00ff */
[----:B01----:R-:W-:Y:S05]  /*10590*/  WARPSYNC.COLLECTIVE R2, `(.L_x_331) ;  /* 0x00000000020c7348 */ /* 0x003fea0003c00000 */
[----:B------:R-:W-:Y:S02]  /*105a0*/  ELECT P1, UR62, PT ;  /* 0x00000000003e782f */ /* 0x000fe40003820000 */
[----:B------:R-:W-:Y:S01]  /*105b0*/  MOV R2, UR62 ;  /* 0x0000003e00027c02 */ /* 0x000fe20008000f00 */
[----:B01----:R-:W-:Y:S10]  /*105c0*/  ENDCOLLECTIVE ;  /* 0x000000000000791b */ /* 0x003ff40003800000 */
.L_x_331:
[----:B------:R-:W-:Y:S05]  /*105d0*/  BSYNC B0 ;  /* 0x0000000000007941 */ /* 0x000fea0003800000 */
.L_x_330:
[----:B------:R-:W-:Y:S01]  /*105e0*/  PLOP3.LUT P0, PT, P1, PT, PT, 0x80, 0x0 ;  /* 0x000000000000781c */ /* 0x000fe20000f0f070 */
[----:B------:R-:W-:-:S12]  /*105f0*/  BRA `(.L_x_332) ;  /* 0xfffffff800647947 */ /* 0x000fd8000383ffff */
.L_x_319:
[----:B0-----:R0:W1:Y:S02]  /*10600*/  SYNCS.PHASECHK.TRANS64.TRYWAIT P0, [R7+URZ], R4 ;  /* 0x00000004070075a7 */ /* 0x001064000800017f */
[----:B-1----:R-:W-:Y:S05]  /*10610*/  @!P0 NANOSLEEP.SYNCS 0x989680 ;  /* 0x009896800000895d */ /* 0x002fea0003900000 */
[----:B------:R-:W1:Y:S02]  /*10620*/  @!P0 SYNCS.PHASECHK.TRANS64 P0, [R7+URZ], R4 ;  /* 0x00000004070085a7 */ /* 0x000e64000800007f */
[----:B-1----:R-:W-:Y:S05]  /*10630*/  @!P0 BRA `(.L_x_319) ;  /* 0xfffffffc00f08947 */ /* 0x002fea000383ffff */
[----:B------:R-:W-:Y:S05]  /*10640*/  BRA `(.L_x_333) ;  /* 0xfffffff800a87947 */ /* 0x000fea000383ffff */
.L_x_320:
[----:B0-----:R0:W1:Y:S02]  /*10650*/  SYNCS.PHASECHK.TRANS64.TRYWAIT P0, [R8+URZ], R5 ;  /* 0x00000005080075a7 */ /* 0x001064000800017f */
[----:B-1----:R-:W-:Y:S05]  /*10660*/  @!P0 NANOSLEEP.SYNCS 0x989680 ;  /* 0x009896800000895d */ /* 0x002fea0003900000 */
[----:B------:R-:W1:Y:S02]  /*10670*/  @!P0 SYNCS.PHASECHK.TRANS64 P0, [R8+URZ], R5 ;  /* 0x00000005080085a7 */ /* 0x000e64000800007f */
[----:B-1----:R-:W-:Y:S05]  /*10680*/  @!P0 BRA `(.L_x_320) ;  /* 0xfffffffc00f08947 */ /* 0x002fea000383ffff */
[----:B------:R-:W-:Y:S05]  /*10690*/  BRA `(.L_x_334) ;  /* 0xfffffff800b87947 */ /* 0x000fea000383ffff */
.L_x_321:
[----:B0-----:R0:W1:Y:S02]  /*106a0*/  SYNCS.PHASECHK.TRANS64.TRYWAIT P0, [R9+URZ], R4 ;  /* 0x00000004090075a7 */ /* 0x001064000800017f */
[----:B-1----:R-:W-:Y:S05]  /*106b0*/  @!P0 NANOSLEEP.SYNCS 0x989680 ;  /* 0x009896800000895d */ /* 0x002fea0003900000 */
[----:B------:R-:W1:Y:S02]  /*106c0*/  @!P0 SYNCS.PHASECHK.TRANS64 P0, [R9+URZ], R4 ;  /* 0x00000004090085a7 */ /* 0x000e64000800007f */
[----:B-1----:R-:W-:Y:S05]  /*106d0*/  @!P0 BRA `(.L_x_321) ;  /* 0xfffffffc00f08947 */ /* 0x002fea000383ffff */
[----:B------:R-:W-:Y:S05]  /*106e0*/  BRA `(.L_x_335) ;  /* 0xfffffff800c87947 */ /* 0x000fea000383ffff */
.L_x_322:
[----:B0-----:R0:W1:Y:S02]  /*106f0*/  SYNCS.PHASECHK.TRANS64.TRYWAIT P0, [R6+URZ], R5 ;  /* 0x00000005060075a7 */ /* 0x001064000800017f */
[----:B-1----:R-:W-:Y:S05]  /*10700*/  @!P0 NANOSLEEP.SYNCS 0x989680 ;  /* 0x009896800000895d */ /* 0x002fea0003900000 */
[----:B------:R-:W1:Y:S02]  /*10710*/  @!P0 SYNCS.PHASECHK.TRANS64 P0, [R6+URZ], R5 ;  /* 0x00000005060085a7 */ /* 0x000e64000800007f */
[----:B-1----:R-:W-:Y:S05]  /*10720*/  @!P0 BRA `(.L_x_322) ;  /* 0xfffffffc00f08947 */ /* 0x002fea000383ffff */
[----:B------:R-:W-:Y:S05]  /*10730*/  BRA `(.L_x_336) ;  /* 0xfffffff800d07947 */ /* 0x000fea000383ffff */
.L_x_337:
[----:B------:R-:W-:-:S00]  /*10740*/  BRA `(.L_x_337) ;  /* 0xfffffffc00fc7947 */ /* 0x000fc0000383ffff */
[----:B------:R-:W-:-:S00]  /*10750*/  NOP ;  /* 0x0000000000007918 */ /* 0x000fc00000000000 */
        /* <DEDUP_REMOVED lines=10> */
.L_x_338:


//--------------------- .nv.shared._ZN7cutlass13device_kernelINS_4gemm6kernel13GemmUniversalIN4cute5tupleIJiiiiEEENS1_10collective13CollectiveMmaINS1_37MainloopSm90TmaGmmaWarpSpecializedFP8ILi5ENS5_IJNS4_1CILi1EEENSA_ILi2EEESB_EEENS1_32KernelTmaWarpSpecializedPingpongEEENS5_IJNSA_ILi64EEENSA_ILi256EEENSA_ILi128EEEEEENS_12float_e4m3_tENS5_IJlSB_lEEESK_SL_NS4_8TiledMMAINS4_8MMA_AtomIJNS4_4SM904GMMA31MMA_64x256x32_F32E4M3E4M3_SS_TNILNSP_7ScaleInE1ELSR_1EEEEEENS4_6LayoutINS5_IJSB_SB_SB_EEENS5_IJNSA_ILi0EEESW_SW_EEEEENS5_IJNS4_10UnderscoreESZ_SZ_EEEEENS4_23SM90_TMA_LOAD_MULTICASTENS4_14ComposedLayoutINS4_7SwizzleILi3ELi4ELi3EEENS4_18smem_ptr_flag_bitsILi8EEENSU_INS5_IJNSA_ILi8EEESI_EEENS5_IJSI_SB_EEEEEEEvNS4_8identityENS4_13SM90_TMA_LOADES1C_vS1D_EENS_8epilogue10collective6detail29Sm90TmaWarpSpecializedAdapterINS1H_15DefaultEpilogueISK_SL_SL_NS1G_6thread17LinearCombinationISK_Li1EffLNS1L_9ScaleType4KindE0ELNS_15FloatRoundStyleE2ESK_EENS1_15EpilogueDefaultEEEEEvvEEEEvNT_6ParamsE --------------------------
	.section	.nv.shared._ZN7cutlass13device_kernelINS_4gemm6kernel13GemmUniversalIN4cute5tupleIJiiiiEEENS1_10collective13CollectiveMmaINS1_37MainloopSm90TmaGmmaWarpSpecializedFP8ILi5ENS5_IJNS4_1CILi1EEENSA_ILi2EEESB_EEENS1_32KernelTmaWarpSpecializedPingpongEEENS5_IJNSA_ILi64EEENSA_ILi256EEENSA_ILi128EEEEEENS_12float_e4m3_tENS5_IJlSB_lEEESK_SL_NS4_8TiledMMAINS4_8MMA_AtomIJNS4_4SM904GMMA31MMA_64x256x32_F32E4M3E4M3_SS_TNILNSP_7ScaleInE1ELSR_1EEEEEENS4_6LayoutINS5_IJSB_SB_SB_EEENS5_IJNSA_ILi0EEESW_SW_EEEEENS5_IJNS4_10UnderscoreESZ_SZ_EEEEENS4_23SM90_TMA_LOAD_MULTICASTENS4_14ComposedLayoutINS4_7SwizzleILi3ELi4ELi3EEENS4_18smem_ptr_flag_bitsILi8EEENSU_INS5_IJNSA_ILi8EEESI_EEENS5_IJSI_SB_EEEEEEEvNS4_8identityENS4_13SM90_TMA_LOADES1C_vS1D_EENS_8epilogue10collective6detail29Sm90TmaWarpSpecializedAdapterINS1H_15DefaultEpilogueISK_SL_SL_NS1G_6thread17LinearCombinationISK_Li1EffLNS1L_9ScaleType4KindE0ELNS_15FloatRoundStyleE2ESK_EENS1_15EpilogueDefaultEEEEEvvEEEEvNT_6ParamsE,"aw",@nobits
	.sectionflags	@""
	.align	16
	.zero		1024


//--------------------- .nv.shared.reserved.0     --------------------------
	.section	.nv.shared.reserved.0,"aw",@nobits
	.weak		__nv_reservedSMEM_offset_0_alias
	.size		__nv_reservedSMEM_offset_0_alias, 0, 0
	.other		__nv_reservedSMEM_offset_0_alias,@"STO_CUDA_RESERVED_SHARED STV_DEFAULT"
__nv_reservedSMEM_offset_0_alias:
	.zero		0


//--------------------- .nv.global                --------------------------
	.section	.nv.global,"aw",@nobits
.nv.global:
	.type		_ZN40_INTERNAL_a008cb4a_4_k_cu_0abd38da_227374cute1_E,@object
	.size		_ZN40_INTERNAL_a008cb4a_4_k_cu_0abd38da_227374cute1_E,(_ZN40_INTERNAL_a008cb4a_4_k_cu_0abd38da_227374cuda3std3__45__cpo6cbeginE - _ZN40_INTERNAL_a008cb4a_4_k_cu_0abd38da_227374cute1_E)
_ZN40_INTERNAL_a008cb4a_4_k_cu_0abd38da_227374cute1_E:
	.zero		1
	.type		_ZN40_INTERNAL_a008cb4a_4_k_cu_0abd38da_227374cuda3std3__45__cpo6cbeginE,@object
	.size		_ZN40_INTERNAL_a008cb4a_4_k_cu_0abd38da_227374cuda3std3__45__cpo6cbeginE,(_ZN40_INTERNAL_a008cb4a_4_k_cu_0abd38da_227374cuda3std3__48in_placeE - _ZN40_INTERNAL_a008cb4a_4_k_cu_0abd38da_227374cuda3std3__45__cpo6cbeginE)
_ZN40_INTERNAL_a008cb4a_4_k_cu_0abd38da_227374cuda3std3__45__cpo6cbeginE:
	.zero		1
	.type		_ZN40_INTERNAL_a008cb4a_4_k_cu_0abd38da_227374cuda3std3__48in_placeE,@object
	.size		_ZN40_INTERNAL_a008cb4a_4_k_cu_0abd38da_227374cuda3std3__48in_placeE,(_ZN40_INTERNAL_a008cb4a_4_k_cu_0abd38da_227374cuda3std6ranges3__45__cpo9iter_moveE - _ZN40_INTERNAL_a008cb4a_4_k_cu_0abd38da_227374cuda3std3__48in_placeE)
_ZN40_INTERNAL_a008cb4a_4_k_cu_0abd38da_227374cuda3std3__48in_placeE:
	.zero		1
	.type		_ZN40_INTERNAL_a008cb4a_4_k_cu_0abd38da_227374cuda3std6ranges3__45__cpo9iter_moveE,@object
	.size		_ZN40_INTERNAL_a008cb4a_4_k_cu_0abd38da_227374cuda3std6ranges3__45__cpo9iter_moveE,(_ZN40_INTERNAL_a008cb4a_4_k_cu_0abd38da_227374cuda3std3__45__cpo5beginE - _ZN40_INTERNAL_a008cb4a_4_k_cu_0abd38da_227374cuda3std6ranges3__45__cpo9iter_moveE)
_ZN40_INTERNAL_a008cb4a_4_k_cu_0abd38da_227374cuda3std6ranges3__45__cpo9iter_moveE:
	.zero		1
	.type		_ZN40_INTERNAL_a008cb4a_4_k_cu_0abd38da_227374cuda3std3__45__cpo5beginE,@object
	.size		_ZN40_INTERNAL_a008cb4a_4_k_cu_0abd38da_227374cuda3std3__45__cpo5beginE,(_ZN40_INTERNAL_a008cb4a_4_k_cu_0abd38da_227374cuda3std3__442_GLOBAL__N__a008cb4a_4_k_cu_0abd38da_227376ignoreE - _ZN40_INTERNAL_a008cb4a_4_k_cu_0abd38da_227374cuda3std3__45__cpo5beginE)
_ZN40_INTERNAL_a008cb4a_4_k_cu_0abd38da_227374cuda3std3__45__cpo5beginE:
	.zero		1
	.type		_ZN40_INTERNAL_a008cb4a_4_k_cu_0abd38da_227374cuda3std3__442_GLOBAL__N__a008cb4a_4_k_cu_0abd38da_227376ignoreE,@object
	.size		_ZN40_INTERNAL_a008cb4a_4_k_cu_0abd38da_227374cuda3std3__442_GLOBAL__N__a008cb4a_4_k_cu_0abd38da_227376ignoreE,(_ZN40_INTERNAL_a008cb4a_4_k_cu_0abd38da_227374cute7productE - _ZN40_INTERNAL_a008cb4a_4_k_cu_0abd38da_227374cuda3std3__442_GLOBAL__N__a008cb4a_4_k_cu_0abd38da_227376ignoreE)
_ZN40_INTERNAL_a008cb4a_4_k_cu_0abd38da_227374cuda3std3__442_GLOBAL__N__a008cb4a_4_k_cu_0abd38da_227376ignoreE:
	.zero		1
	.type		_ZN40_INTERNAL_a008cb4a_4_k_cu_0abd38da_227374cute7productE,@object
	.size		_ZN40_INTERNAL_a008cb4a_4_k_cu_0abd38da_227374cute7productE,(_ZN40_INTERNAL_a008cb4a_4_k_cu_0abd38da_227374cuda3std3__45__cpo3endE - _ZN40_INTERNAL_a008cb4a_4_k_cu_0abd38da_227374cute7productE)
_ZN40_INTERNAL_a008cb4a_4_k_cu_0abd38da_227374cute7productE:
	.zero		1
	.type		_ZN40_INTERNAL_a008cb4a_4_k_cu_0abd38da_227374cuda3std3__45__cpo3endE,@object
	.size		_ZN40_INTERNAL_a008cb4a_4_k_cu_0abd38da_227374cuda3std3__45__cpo3endE,(_ZN40_INTERNAL_a008cb4a_4_k_cu_0abd38da_227374cuda3std3__419piecewise_constructE - _ZN40_INTERNAL_a008cb4a_4_k_cu_0abd38da_227374cuda3std3__45__cpo3endE)
_ZN40_INTERNAL_a008cb4a_4_k_cu_0abd38da_227374cuda3std3__45__cpo3endE:
	.zero		1
	.type		_ZN40_INTERNAL_a008cb4a_4_k_cu_0abd38da_227374cuda3std3__419piecewise_constructE,@object
	.size		_ZN40_INTERNAL_a008cb4a_4_k_cu_0abd38da_227374cuda3std3__419piecewise_constructE,(_ZN40_INTERNAL_a008cb4a_4_k_cu_0abd38da_227374cuda3std3__45__cpo4cendE - _ZN40_INTERNAL_a008cb4a_4_k_cu_0abd38da_227374cuda3std3__419piecewise_constructE)
_ZN40_INTERNAL_a008cb4a_4_k_cu_0abd38da_227374cuda3std3__419piecewise_constructE:
	.zero		1
	.type		_ZN40_INTERNAL_a008cb4a_4_k_cu_0abd38da_227374cuda3std3__45__cpo4cendE,@object
	.size		_ZN40_INTERNAL_a008cb4a_4_k_cu_0abd38da_227374cuda3std3__45__cpo4cendE,(_ZN40_INTERNAL_a008cb4a_4_k_cu_0abd38da_227374cuda3std6ranges3__45__cpo4swapE - _ZN40_INTERNAL_a008cb4a_4_k_cu_0abd38da_227374cuda3std3__45__cpo4cendE)
_ZN40_INTERNAL_a008cb4a_4_k_cu_0abd38da_227374cuda3std3__45__cpo4cendE:
	.zero		1
	.type		_ZN40_INTERNAL_a008cb4a_4_k_cu_0abd38da_227374cuda3std6ranges3__45__cpo4swapE,@object
	.size		_ZN40_INTERNAL_a008cb4a_4_k_cu_0abd38da_227374cuda3std6ranges3__45__cpo4swapE,(.L_7 - _ZN40_INTERNAL_a008cb4a_4_k_cu_0abd38da_227374cuda3std6ranges3__45__cpo4swapE)
_ZN40_INTERNAL_a008cb4a_4_k_cu_0abd38da_227374cuda3std6ranges3__45__cpo4swapE:
	.zero		1
.L_7:


//--------------------- .nv.constant0._ZN7cutlass13device_kernelINS_4gemm6kernel13GemmUniversalIN4cute5tupleIJiiiiEEENS1_10collective13CollectiveMmaINS1_37MainloopSm90TmaGmmaWarpSpecializedFP8ILi5ENS5_IJNS4_1CILi1EEENSA_ILi2EEESB_EEENS1_32KernelTmaWarpSpecializedPingpongEEENS5_IJNSA_ILi64EEENSA_ILi256EEENSA_ILi128EEEEEENS_12float_e4m3_tENS5_IJlSB_lEEESK_SL_NS4_8TiledMMAINS4_8MMA_AtomIJNS4_4SM904GMMA31MMA_64x256x32_F32E4M3E4M3_SS_TNILNSP_7ScaleInE1ELSR_1EEEEEENS4_6LayoutINS5_IJSB_SB_SB_EEENS5_IJNSA_ILi0EEESW_SW_EEEEENS5_IJNS4_10UnderscoreESZ_SZ_EEEEENS4_23SM90_TMA_LOAD_MULTICASTENS4_14ComposedLayoutINS4_7SwizzleILi3ELi4ELi3EEENS4_18smem_ptr_flag_bitsILi8EEENSU_INS5_IJNSA_ILi8EEESI_EEENS5_IJSI_SB_EEEEEEEvNS4_8identityENS4_13SM90_TMA_LOADES1C_vS1D_EENS_8epilogue10collective6detail29Sm90TmaWarpSpecializedAdapterINS1H_15DefaultEpilogueISK_SL_SL_NS1G_6thread17LinearCombinationISK_Li1EffLNS1L_9ScaleType4KindE0ELNS_15FloatRoundStyleE2ESK_EENS1_15EpilogueDefaultEEEEEvvEEEEvNT_6ParamsE --------------------------
	.section	.nv.constant0._ZN7cutlass13device_kernelINS_4gemm6kernel13GemmUniversalIN4cute5tupleIJiiiiEEENS1_10collective13CollectiveMmaINS1_37MainloopSm90TmaGmmaWarpSpecializedFP8ILi5ENS5_IJNS4_1CILi1EEENSA_ILi2EEESB_EEENS1_32KernelTmaWarpSpecializedPingpongEEENS5_IJNSA_ILi64EEENSA_ILi256EEENSA_ILi128EEEEEENS_12float_e4m3_tENS5_IJlSB_lEEESK_SL_NS4_8TiledMMAINS4_8MMA_AtomIJNS4_4SM904GMMA31MMA_64x256x32_F32E4M3E4M3_SS_TNILNSP_7ScaleInE1ELSR_1EEEEEENS4_6LayoutINS5_IJSB_SB_SB_EEENS5_IJNSA_ILi0EEESW_SW_EEEEENS5_IJNS4_10UnderscoreESZ_SZ_EEEEENS4_23SM90_TMA_LOAD_MULTICASTENS4_14ComposedLayoutINS4_7SwizzleILi3ELi4ELi3EEENS4_18smem_ptr_flag_bitsILi8EEENSU_INS5_IJNSA_ILi8EEESI_EEENS5_IJSI_SB_EEEEEEEvNS4_8identityENS4_13SM90_TMA_LOADES1C_vS1D_EENS_8epilogue10collective6detail29Sm90TmaWarpSpecializedAdapterINS1H_15DefaultEpilogueISK_SL_SL_NS1G_6thread17LinearCombinationISK_Li1EffLNS1L_9ScaleType4KindE0ELNS_15FloatRoundStyleE2ESK_EENS1_15EpilogueDefaultEEEEEvvEEEEvNT_6ParamsE,"a",@progbits
	.sectionflags	@""
	.align	4
.nv.constant0._ZN7cutlass13device_kernelINS_4gemm6kernel13GemmUniversalIN4cute5tupleIJiiiiEEENS1_10collective13CollectiveMmaINS1_37MainloopSm90TmaGmmaWarpSpecializedFP8ILi5ENS5_IJNS4_1CILi1EEENSA_ILi2EEESB_EEENS1_32KernelTmaWarpSpecializedPingpongEEENS5_IJNSA_ILi64EEENSA_ILi256EEENSA_ILi128EEEEEENS_12float_e4m3_tENS5_IJlSB_lEEESK_SL_NS4_8TiledMMAINS4_8MMA_AtomIJNS4_4SM904GMMA31MMA_64x256x32_F32E4M3E4M3_SS_TNILNSP_7ScaleInE1ELSR_1EEEEEENS4_6LayoutINS5_IJSB_SB_SB_EEENS5_IJNSA_ILi0EEESW_SW_EEEEENS5_IJNS4_10UnderscoreESZ_SZ_EEEEENS4_23SM90_TMA_LOAD_MULTICASTENS4_14ComposedLayoutINS4_7SwizzleILi3ELi4ELi3EEENS4_18smem_ptr_flag_bitsILi8EEENSU_INS5_IJNSA_ILi8EEESI_EEENS5_IJSI_SB_EEEEEEEvNS4_8identityENS4_13SM90_TMA_LOADES1C_vS1D_EENS_8epilogue10collective6detail29Sm90TmaWarpSpecializedAdapterINS1H_15DefaultEpilogueISK_SL_SL_NS1G_6thread17LinearCombinationISK_Li1EffLNS1L_9ScaleType4KindE0ELNS_15FloatRoundStyleE2ESK_EENS1_15EpilogueDefaultEEEEEvvEEEEvNT_6ParamsE:
	.zero		1664


//--------------------- SYMBOLS --------------------------

	.type		.nv.reservedSmem.offset0,@object
	.size		.nv.reservedSmem.offset0,0x4
